//
// Generated by NVIDIA NVVM Compiler
//
// Compiler Build ID: CL-36424714
// Cuda compilation tools, release 13.0, V13.0.88
// Based on NVVM 20.0.0
//

.version 9.0
.target sm_100
.address_size 64

	// .globl	_Z22dense_attention_kernelPKfS0_S0_Pfiiif

.visible .entry _Z22dense_attention_kernelPKfS0_S0_Pfiiif(
	.param .u64 .ptr .align 1 _Z22dense_attention_kernelPKfS0_S0_Pfiiif_param_0,
	.param .u64 .ptr .align 1 _Z22dense_attention_kernelPKfS0_S0_Pfiiif_param_1,
	.param .u64 .ptr .align 1 _Z22dense_attention_kernelPKfS0_S0_Pfiiif_param_2,
	.param .u64 .ptr .align 1 _Z22dense_attention_kernelPKfS0_S0_Pfiiif_param_3,
	.param .u32 _Z22dense_attention_kernelPKfS0_S0_Pfiiif_param_4,
	.param .u32 _Z22dense_attention_kernelPKfS0_S0_Pfiiif_param_5,
	.param .u32 _Z22dense_attention_kernelPKfS0_S0_Pfiiif_param_6,
	.param .f32 _Z22dense_attention_kernelPKfS0_S0_Pfiiif_param_7
)
{
	.local .align 16 .b8 	__local_depot0[1024];
	.reg .b64 	%SP;
	.reg .b64 	%SPL;
	.reg .pred 	%p<52>;
	.reg .b32 	%r<198>;
	.reg .b32 	%f<407>;
	.reg .b64 	%rd<149>;

	mov.u64 	%SPL, __local_depot0;
	ld.param.u64 	%rd12, [_Z22dense_attention_kernelPKfS0_S0_Pfiiif_param_0];
	ld.param.u64 	%rd13, [_Z22dense_attention_kernelPKfS0_S0_Pfiiif_param_1];
	ld.param.u64 	%rd14, [_Z22dense_attention_kernelPKfS0_S0_Pfiiif_param_2];
	ld.param.u64 	%rd15, [_Z22dense_attention_kernelPKfS0_S0_Pfiiif_param_3];
	ld.param.u32 	%r90, [_Z22dense_attention_kernelPKfS0_S0_Pfiiif_param_4];
	ld.param.u32 	%r88, [_Z22dense_attention_kernelPKfS0_S0_Pfiiif_param_5];
	ld.param.u32 	%r89, [_Z22dense_attention_kernelPKfS0_S0_Pfiiif_param_6];
	ld.param.f32 	%f53, [_Z22dense_attention_kernelPKfS0_S0_Pfiiif_param_7];
	cvta.to.global.u64 	%rd1, %rd13;
	cvta.to.global.u64 	%rd2, %rd12;
	cvta.to.global.u64 	%rd3, %rd14;
	cvta.to.global.u64 	%rd4, %rd15;
	add.u64 	%rd5, %SPL, 0;
	mov.u32 	%r91, %ctaid.x;
	mov.u32 	%r92, %ntid.x;
	mov.u32 	%r93, %tid.x;
	mad.lo.s32 	%r1, %r91, %r92, %r93;
	mul.lo.s32 	%r94, %r88, %r90;
	setp.ge.s32 	%p1, %r1, %r94;
	@%p1 bra 	$L__BB0_65;
	rem.s32 	%r2, %r1, %r88;
	sub.s32 	%r3, %r1, %r2;
	mul.lo.s32 	%r95, %r1, %r89;
	cvt.s64.s32 	%rd6, %r95;
	setp.lt.s32 	%p2, %r88, 1;
	mov.f32 	%f389, 0fF149F2CA;
	@%p2 bra 	$L__BB0_27;
	setp.lt.s32 	%p3, %r89, 1;
	@%p3 bra 	$L__BB0_16;
	add.s32 	%r4, %r89, -1;
	and.b32  	%r5, %r89, 7;
	add.s32 	%r6, %r5, -1;
	and.b32  	%r7, %r89, 3;
	and.b32  	%r8, %r89, 2147483640;
	and.b32  	%r9, %r89, 1;
	mov.f32 	%f389, 0fF149F2CA;
	mov.b32 	%r168, 0;
$L__BB0_4:
	setp.lt.u32 	%p16, %r4, 7;
	add.s32 	%r101, %r168, %r3;
	mul.lo.s32 	%r102, %r101, %r89;
	cvt.s64.s32 	%rd7, %r102;
	mov.f32 	%f382, 0f00000000;
	mov.b32 	%r171, 0;
	@%p16 bra 	$L__BB0_7;
	mov.f32 	%f382, 0f00000000;
	mov.b32 	%r169, 0;
$L__BB0_6:
	.pragma "nounroll";
	cvt.u64.u32 	%rd25, %r169;
	add.s64 	%rd26, %rd25, %rd6;
	shl.b64 	%rd27, %rd26, 2;
	add.s64 	%rd28, %rd2, %rd27;
	ld.global.nc.f32 	%f64, [%rd28];
	add.s64 	%rd29, %rd25, %rd7;
	shl.b64 	%rd30, %rd29, 2;
	add.s64 	%rd31, %rd1, %rd30;
	ld.global.nc.f32 	%f65, [%rd31];
	fma.rn.f32 	%f66, %f64, %f65, %f382;
	ld.global.nc.f32 	%f67, [%rd28+4];
	ld.global.nc.f32 	%f68, [%rd31+4];
	fma.rn.f32 	%f69, %f67, %f68, %f66;
	ld.global.nc.f32 	%f70, [%rd28+8];
	ld.global.nc.f32 	%f71, [%rd31+8];
	fma.rn.f32 	%f72, %f70, %f71, %f69;
	ld.global.nc.f32 	%f73, [%rd28+12];
	ld.global.nc.f32 	%f74, [%rd31+12];
	fma.rn.f32 	%f75, %f73, %f74, %f72;
	ld.global.nc.f32 	%f76, [%rd28+16];
	ld.global.nc.f32 	%f77, [%rd31+16];
	fma.rn.f32 	%f78, %f76, %f77, %f75;
	ld.global.nc.f32 	%f79, [%rd28+20];
	ld.global.nc.f32 	%f80, [%rd31+20];
	fma.rn.f32 	%f81, %f79, %f80, %f78;
	ld.global.nc.f32 	%f82, [%rd28+24];
	ld.global.nc.f32 	%f83, [%rd31+24];
	fma.rn.f32 	%f84, %f82, %f83, %f81;
	ld.global.nc.f32 	%f85, [%rd28+28];
	ld.global.nc.f32 	%f86, [%rd31+28];
	fma.rn.f32 	%f382, %f85, %f86, %f84;
	add.s32 	%r169, %r169, 8;
	setp.ne.s32 	%p17, %r169, %r8;
	mov.u32 	%r171, %r8;
	@%p17 bra 	$L__BB0_6;
$L__BB0_7:
	setp.eq.s32 	%p18, %r5, 0;
	@%p18 bra 	$L__BB0_15;
	setp.lt.u32 	%p19, %r6, 3;
	@%p19 bra 	$L__BB0_10;
	cvt.u64.u32 	%rd32, %r171;
	add.s64 	%rd33, %rd32, %rd6;
	shl.b64 	%rd34, %rd33, 2;
	add.s64 	%rd35, %rd2, %rd34;
	ld.global.nc.f32 	%f88, [%rd35];
	add.s64 	%rd36, %rd32, %rd7;
	shl.b64 	%rd37, %rd36, 2;
	add.s64 	%rd38, %rd1, %rd37;
	ld.global.nc.f32 	%f89, [%rd38];
	fma.rn.f32 	%f90, %f88, %f89, %f382;
	ld.global.nc.f32 	%f91, [%rd35+4];
	ld.global.nc.f32 	%f92, [%rd38+4];
	fma.rn.f32 	%f93, %f91, %f92, %f90;
	ld.global.nc.f32 	%f94, [%rd35+8];
	ld.global.nc.f32 	%f95, [%rd38+8];
	fma.rn.f32 	%f96, %f94, %f95, %f93;
	ld.global.nc.f32 	%f97, [%rd35+12];
	ld.global.nc.f32 	%f98, [%rd38+12];
	fma.rn.f32 	%f382, %f97, %f98, %f96;
	add.s32 	%r171, %r171, 4;
$L__BB0_10:
	setp.eq.s32 	%p20, %r7, 0;
	@%p20 bra 	$L__BB0_15;
	setp.eq.s32 	%p21, %r7, 1;
	@%p21 bra 	$L__BB0_13;
	cvt.u64.u32 	%rd39, %r171;
	add.s64 	%rd40, %rd39, %rd6;
	shl.b64 	%rd41, %rd40, 2;
	add.s64 	%rd42, %rd2, %rd41;
	ld.global.nc.f32 	%f100, [%rd42];
	add.s64 	%rd43, %rd39, %rd7;
	shl.b64 	%rd44, %rd43, 2;
	add.s64 	%rd45, %rd1, %rd44;
	ld.global.nc.f32 	%f101, [%rd45];
	fma.rn.f32 	%f102, %f100, %f101, %f382;
	ld.global.nc.f32 	%f103, [%rd42+4];
	ld.global.nc.f32 	%f104, [%rd45+4];
	fma.rn.f32 	%f382, %f103, %f104, %f102;
	add.s32 	%r171, %r171, 2;
$L__BB0_13:
	setp.eq.s32 	%p22, %r9, 0;
	@%p22 bra 	$L__BB0_15;
	cvt.u64.u32 	%rd46, %r171;
	add.s64 	%rd47, %rd46, %rd6;
	shl.b64 	%rd48, %rd47, 2;
	add.s64 	%rd49, %rd2, %rd48;
	ld.global.nc.f32 	%f105, [%rd49];
	add.s64 	%rd50, %rd46, %rd7;
	shl.b64 	%rd51, %rd50, 2;
	add.s64 	%rd52, %rd1, %rd51;
	ld.global.nc.f32 	%f106, [%rd52];
	fma.rn.f32 	%f382, %f105, %f106, %f382;
$L__BB0_15:
	mul.f32 	%f107, %f53, %f382;
	mul.wide.u32 	%rd53, %r168, 4;
	add.s64 	%rd54, %rd5, %rd53;
	st.local.f32 	[%rd54], %f107;
	setp.gt.f32 	%p23, %f107, %f389;
	selp.f32 	%f389, %f107, %f389, %p23;
	add.s32 	%r168, %r168, 1;
	setp.eq.s32 	%p24, %r168, %r88;
	@%p24 bra 	$L__BB0_27;
	bra.uni 	$L__BB0_4;
$L__BB0_16:
	mul.f32 	%f15, %f53, 0f00000000;
	and.b32  	%r19, %r88, 7;
	setp.lt.u32 	%p4, %r88, 8;
	mov.f32 	%f389, 0fF149F2CA;
	mov.b32 	%r173, 0;
	@%p4 bra 	$L__BB0_19;
	and.b32  	%r173, %r88, 2147483640;
	mov.f32 	%f389, 0fF149F2CA;
	mov.b32 	%r176, 0;
$L__BB0_18:
	.pragma "nounroll";
	mul.wide.u32 	%rd17, %r176, 4;
	add.s64 	%rd18, %rd5, %rd17;
	setp.gt.f32 	%p5, %f15, %f389;
	selp.f32 	%f389, %f15, %f389, %p5;
	st.local.v4.f32 	[%rd18], {%f15, %f15, %f15, %f15};
	st.local.v4.f32 	[%rd18+16], {%f15, %f15, %f15, %f15};
	add.s32 	%r176, %r176, 8;
	setp.eq.s32 	%p6, %r176, %r173;
	@%p6 bra 	$L__BB0_19;
	bra.uni 	$L__BB0_18;
$L__BB0_19:
	setp.eq.s32 	%p7, %r19, 0;
	@%p7 bra 	$L__BB0_27;
	and.b32  	%r22, %r88, 3;
	setp.lt.u32 	%p8, %r19, 4;
	@%p8 bra 	$L__BB0_22;
	mul.wide.u32 	%rd19, %r173, 4;
	add.s64 	%rd20, %rd5, %rd19;
	st.local.f32 	[%rd20], %f15;
	setp.gt.f32 	%p9, %f15, %f389;
	selp.f32 	%f389, %f15, %f389, %p9;
	st.local.f32 	[%rd20+4], %f15;
	st.local.f32 	[%rd20+8], %f15;
	st.local.f32 	[%rd20+12], %f15;
	add.s32 	%r173, %r173, 4;
$L__BB0_22:
	setp.eq.s32 	%p10, %r22, 0;
	@%p10 bra 	$L__BB0_27;
	setp.eq.s32 	%p11, %r22, 1;
	@%p11 bra 	$L__BB0_25;
	mul.wide.u32 	%rd21, %r173, 4;
	add.s64 	%rd22, %rd5, %rd21;
	st.local.f32 	[%rd22], %f15;
	setp.gt.f32 	%p12, %f15, %f389;
	selp.f32 	%f389, %f15, %f389, %p12;
	st.local.f32 	[%rd22+4], %f15;
	add.s32 	%r173, %r173, 2;
$L__BB0_25:
	and.b32  	%r98, %r88, 1;
	setp.eq.b32 	%p13, %r98, 1;
	not.pred 	%p14, %p13;
	@%p14 bra 	$L__BB0_27;
	mul.wide.u32 	%rd23, %r173, 4;
	add.s64 	%rd24, %rd5, %rd23;
	st.local.f32 	[%rd24], %f15;
	setp.gt.f32 	%p15, %f15, %f389;
	selp.f32 	%f389, %f15, %f389, %p15;
$L__BB0_27:
	setp.lt.s32 	%p25, %r88, 1;
	mov.f32 	%f398, 0f00000000;
	@%p25 bra 	$L__BB0_39;
	and.b32  	%r27, %r88, 7;
	setp.lt.u32 	%p26, %r88, 8;
	mov.f32 	%f398, 0f00000000;
	mov.b32 	%r178, 0;
	@%p26 bra 	$L__BB0_31;
	and.b32  	%r178, %r88, 2147483640;
	mov.f32 	%f398, 0f00000000;
	mov.b32 	%r177, 0;
$L__BB0_30:
	.pragma "nounroll";
	mul.wide.u32 	%rd55, %r177, 4;
	add.s64 	%rd56, %rd5, %rd55;
	ld.local.v4.f32 	{%f112, %f113, %f114, %f115}, [%rd56];
	sub.f32 	%f116, %f112, %f389;
	fma.rn.f32 	%f117, %f116, 0f3BBB989D, 0f3F000000;
	cvt.sat.f32.f32 	%f118, %f117;
	mov.f32 	%f119, 0f4B400001;
	mov.f32 	%f120, 0f437C0000;
	fma.rm.f32 	%f121, %f118, %f120, %f119;
	add.f32 	%f122, %f121, 0fCB40007F;
	neg.f32 	%f123, %f122;
	fma.rn.f32 	%f124, %f116, 0f3FB8AA3B, %f123;
	fma.rn.f32 	%f125, %f116, 0f32A57060, %f124;
	mov.b32 	%r106, %f121;
	shl.b32 	%r107, %r106, 23;
	mov.b32 	%f126, %r107;
	ex2.approx.ftz.f32 	%f127, %f125;
	mul.f32 	%f128, %f127, %f126;
	add.f32 	%f129, %f398, %f128;
	sub.f32 	%f130, %f113, %f389;
	fma.rn.f32 	%f131, %f130, 0f3BBB989D, 0f3F000000;
	cvt.sat.f32.f32 	%f132, %f131;
	fma.rm.f32 	%f133, %f132, %f120, %f119;
	add.f32 	%f134, %f133, 0fCB40007F;
	neg.f32 	%f135, %f134;
	fma.rn.f32 	%f136, %f130, 0f3FB8AA3B, %f135;
	fma.rn.f32 	%f137, %f130, 0f32A57060, %f136;
	mov.b32 	%r108, %f133;
	shl.b32 	%r109, %r108, 23;
	mov.b32 	%f138, %r109;
	ex2.approx.ftz.f32 	%f139, %f137;
	mul.f32 	%f140, %f139, %f138;
	add.f32 	%f141, %f129, %f140;
	sub.f32 	%f142, %f114, %f389;
	fma.rn.f32 	%f143, %f142, 0f3BBB989D, 0f3F000000;
	cvt.sat.f32.f32 	%f144, %f143;
	fma.rm.f32 	%f145, %f144, %f120, %f119;
	add.f32 	%f146, %f145, 0fCB40007F;
	neg.f32 	%f147, %f146;
	fma.rn.f32 	%f148, %f142, 0f3FB8AA3B, %f147;
	fma.rn.f32 	%f149, %f142, 0f32A57060, %f148;
	mov.b32 	%r110, %f145;
	shl.b32 	%r111, %r110, 23;
	mov.b32 	%f150, %r111;
	ex2.approx.ftz.f32 	%f151, %f149;
	mul.f32 	%f152, %f151, %f150;
	add.f32 	%f153, %f141, %f152;
	sub.f32 	%f154, %f115, %f389;
	fma.rn.f32 	%f155, %f154, 0f3BBB989D, 0f3F000000;
	cvt.sat.f32.f32 	%f156, %f155;
	fma.rm.f32 	%f157, %f156, %f120, %f119;
	add.f32 	%f158, %f157, 0fCB40007F;
	neg.f32 	%f159, %f158;
	fma.rn.f32 	%f160, %f154, 0f3FB8AA3B, %f159;
	fma.rn.f32 	%f161, %f154, 0f32A57060, %f160;
	mov.b32 	%r112, %f157;
	shl.b32 	%r113, %r112, 23;
	mov.b32 	%f162, %r113;
	ex2.approx.ftz.f32 	%f163, %f161;
	mul.f32 	%f164, %f163, %f162;
	st.local.v4.f32 	[%rd56], {%f128, %f140, %f152, %f164};
	add.f32 	%f165, %f153, %f164;
	ld.local.v4.f32 	{%f166, %f167, %f168, %f169}, [%rd56+16];
	sub.f32 	%f170, %f166, %f389;
	fma.rn.f32 	%f171, %f170, 0f3BBB989D, 0f3F000000;
	cvt.sat.f32.f32 	%f172, %f171;
	fma.rm.f32 	%f173, %f172, %f120, %f119;
	add.f32 	%f174, %f173, 0fCB40007F;
	neg.f32 	%f175, %f174;
	fma.rn.f32 	%f176, %f170, 0f3FB8AA3B, %f175;
	fma.rn.f32 	%f177, %f170, 0f32A57060, %f176;
	mov.b32 	%r114, %f173;
	shl.b32 	%r115, %r114, 23;
	mov.b32 	%f178, %r115;
	ex2.approx.ftz.f32 	%f179, %f177;
	mul.f32 	%f180, %f179, %f178;
	add.f32 	%f181, %f165, %f180;
	sub.f32 	%f182, %f167, %f389;
	fma.rn.f32 	%f183, %f182, 0f3BBB989D, 0f3F000000;
	cvt.sat.f32.f32 	%f184, %f183;
	fma.rm.f32 	%f185, %f184, %f120, %f119;
	add.f32 	%f186, %f185, 0fCB40007F;
	neg.f32 	%f187, %f186;
	fma.rn.f32 	%f188, %f182, 0f3FB8AA3B, %f187;
	fma.rn.f32 	%f189, %f182, 0f32A57060, %f188;
	mov.b32 	%r116, %f185;
	shl.b32 	%r117, %r116, 23;
	mov.b32 	%f190, %r117;
	ex2.approx.ftz.f32 	%f191, %f189;
	mul.f32 	%f192, %f191, %f190;
	add.f32 	%f193, %f181, %f192;
	sub.f32 	%f194, %f168, %f389;
	fma.rn.f32 	%f195, %f194, 0f3BBB989D, 0f3F000000;
	cvt.sat.f32.f32 	%f196, %f195;
	fma.rm.f32 	%f197, %f196, %f120, %f119;
	add.f32 	%f198, %f197, 0fCB40007F;
	neg.f32 	%f199, %f198;
	fma.rn.f32 	%f200, %f194, 0f3FB8AA3B, %f199;
	fma.rn.f32 	%f201, %f194, 0f32A57060, %f200;
	mov.b32 	%r118, %f197;
	shl.b32 	%r119, %r118, 23;
	mov.b32 	%f202, %r119;
	ex2.approx.ftz.f32 	%f203, %f201;
	mul.f32 	%f204, %f203, %f202;
	add.f32 	%f205, %f193, %f204;
	sub.f32 	%f206, %f169, %f389;
	fma.rn.f32 	%f207, %f206, 0f3BBB989D, 0f3F000000;
	cvt.sat.f32.f32 	%f208, %f207;
	fma.rm.f32 	%f209, %f208, %f120, %f119;
	add.f32 	%f210, %f209, 0fCB40007F;
	neg.f32 	%f211, %f210;
	fma.rn.f32 	%f212, %f206, 0f3FB8AA3B, %f211;
	fma.rn.f32 	%f213, %f206, 0f32A57060, %f212;
	mov.b32 	%r120, %f209;
	shl.b32 	%r121, %r120, 23;
	mov.b32 	%f214, %r121;
	ex2.approx.ftz.f32 	%f215, %f213;
	mul.f32 	%f216, %f215, %f214;
	st.local.v4.f32 	[%rd56+16], {%f180, %f192, %f204, %f216};
	add.f32 	%f398, %f205, %f216;
	add.s32 	%r177, %r177, 8;
	setp.ne.s32 	%p27, %r177, %r178;
	@%p27 bra 	$L__BB0_30;
$L__BB0_31:
	setp.eq.s32 	%p28, %r27, 0;
	@%p28 bra 	$L__BB0_39;
	and.b32  	%r34, %r88, 3;
	setp.lt.u32 	%p29, %r27, 4;
	@%p29 bra 	$L__BB0_34;
	mul.wide.u32 	%rd57, %r178, 4;
	add.s64 	%rd58, %rd5, %rd57;
	ld.local.f32 	%f218, [%rd58];
	sub.f32 	%f219, %f218, %f389;
	fma.rn.f32 	%f220, %f219, 0f3BBB989D, 0f3F000000;
	cvt.sat.f32.f32 	%f221, %f220;
	mov.f32 	%f222, 0f4B400001;
	mov.f32 	%f223, 0f437C0000;
	fma.rm.f32 	%f224, %f221, %f223, %f222;
	add.f32 	%f225, %f224, 0fCB40007F;
	neg.f32 	%f226, %f225;
	fma.rn.f32 	%f227, %f219, 0f3FB8AA3B, %f226;
	fma.rn.f32 	%f228, %f219, 0f32A57060, %f227;
	mov.b32 	%r122, %f224;
	shl.b32 	%r123, %r122, 23;
	mov.b32 	%f229, %r123;
	ex2.approx.ftz.f32 	%f230, %f228;
	mul.f32 	%f231, %f230, %f229;
	st.local.f32 	[%rd58], %f231;
	add.f32 	%f232, %f398, %f231;
	ld.local.f32 	%f233, [%rd58+4];
	sub.f32 	%f234, %f233, %f389;
	fma.rn.f32 	%f235, %f234, 0f3BBB989D, 0f3F000000;
	cvt.sat.f32.f32 	%f236, %f235;
	fma.rm.f32 	%f237, %f236, %f223, %f222;
	add.f32 	%f238, %f237, 0fCB40007F;
	neg.f32 	%f239, %f238;
	fma.rn.f32 	%f240, %f234, 0f3FB8AA3B, %f239;
	fma.rn.f32 	%f241, %f234, 0f32A57060, %f240;
	mov.b32 	%r124, %f237;
	shl.b32 	%r125, %r124, 23;
	mov.b32 	%f242, %r125;
	ex2.approx.ftz.f32 	%f243, %f241;
	mul.f32 	%f244, %f243, %f242;
	st.local.f32 	[%rd58+4], %f244;
	add.f32 	%f245, %f232, %f244;
	ld.local.f32 	%f246, [%rd58+8];
	sub.f32 	%f247, %f246, %f389;
	fma.rn.f32 	%f248, %f247, 0f3BBB989D, 0f3F000000;
	cvt.sat.f32.f32 	%f249, %f248;
	fma.rm.f32 	%f250, %f249, %f223, %f222;
	add.f32 	%f251, %f250, 0fCB40007F;
	neg.f32 	%f252, %f251;
	fma.rn.f32 	%f253, %f247, 0f3FB8AA3B, %f252;
	fma.rn.f32 	%f254, %f247, 0f32A57060, %f253;
	mov.b32 	%r126, %f250;
	shl.b32 	%r127, %r126, 23;
	mov.b32 	%f255, %r127;
	ex2.approx.ftz.f32 	%f256, %f254;
	mul.f32 	%f257, %f256, %f255;
	st.local.f32 	[%rd58+8], %f257;
	add.f32 	%f258, %f245, %f257;
	ld.local.f32 	%f259, [%rd58+12];
	sub.f32 	%f260, %f259, %f389;
	fma.rn.f32 	%f261, %f260, 0f3BBB989D, 0f3F000000;
	cvt.sat.f32.f32 	%f262, %f261;
	fma.rm.f32 	%f263, %f262, %f223, %f222;
	add.f32 	%f264, %f263, 0fCB40007F;
	neg.f32 	%f265, %f264;
	fma.rn.f32 	%f266, %f260, 0f3FB8AA3B, %f265;
	fma.rn.f32 	%f267, %f260, 0f32A57060, %f266;
	mov.b32 	%r128, %f263;
	shl.b32 	%r129, %r128, 23;
	mov.b32 	%f268, %r129;
	ex2.approx.ftz.f32 	%f269, %f267;
	mul.f32 	%f270, %f269, %f268;
	st.local.f32 	[%rd58+12], %f270;
	add.f32 	%f398, %f258, %f270;
	add.s32 	%r178, %r178, 4;
$L__BB0_34:
	setp.eq.s32 	%p30, %r34, 0;
	@%p30 bra 	$L__BB0_39;
	setp.eq.s32 	%p31, %r34, 1;
	@%p31 bra 	$L__BB0_37;
	mul.wide.u32 	%rd59, %r178, 4;
	add.s64 	%rd60, %rd5, %rd59;
	ld.local.f32 	%f272, [%rd60];
	sub.f32 	%f273, %f272, %f389;
	fma.rn.f32 	%f274, %f273, 0f3BBB989D, 0f3F000000;
	cvt.sat.f32.f32 	%f275, %f274;
	mov.f32 	%f276, 0f4B400001;
	mov.f32 	%f277, 0f437C0000;
	fma.rm.f32 	%f278, %f275, %f277, %f276;
	add.f32 	%f279, %f278, 0fCB40007F;
	neg.f32 	%f280, %f279;
	fma.rn.f32 	%f281, %f273, 0f3FB8AA3B, %f280;
	fma.rn.f32 	%f282, %f273, 0f32A57060, %f281;
	mov.b32 	%r130, %f278;
	shl.b32 	%r131, %r130, 23;
	mov.b32 	%f283, %r131;
	ex2.approx.ftz.f32 	%f284, %f282;
	mul.f32 	%f285, %f284, %f283;
	st.local.f32 	[%rd60], %f285;
	add.f32 	%f286, %f398, %f285;
	ld.local.f32 	%f287, [%rd60+4];
	sub.f32 	%f288, %f287, %f389;
	fma.rn.f32 	%f289, %f288, 0f3BBB989D, 0f3F000000;
	cvt.sat.f32.f32 	%f290, %f289;
	fma.rm.f32 	%f291, %f290, %f277, %f276;
	add.f32 	%f292, %f291, 0fCB40007F;
	neg.f32 	%f293, %f292;
	fma.rn.f32 	%f294, %f288, 0f3FB8AA3B, %f293;
	fma.rn.f32 	%f295, %f288, 0f32A57060, %f294;
	mov.b32 	%r132, %f291;
	shl.b32 	%r133, %r132, 23;
	mov.b32 	%f296, %r133;
	ex2.approx.ftz.f32 	%f297, %f295;
	mul.f32 	%f298, %f297, %f296;
	st.local.f32 	[%rd60+4], %f298;
	add.f32 	%f398, %f286, %f298;
	add.s32 	%r178, %r178, 2;
$L__BB0_37:
	and.b32  	%r134, %r88, 1;
	setp.eq.b32 	%p32, %r134, 1;
	not.pred 	%p33, %p32;
	@%p33 bra 	$L__BB0_39;
	mul.wide.u32 	%rd61, %r178, 4;
	add.s64 	%rd62, %rd5, %rd61;
	ld.local.f32 	%f299, [%rd62];
	sub.f32 	%f300, %f299, %f389;
	fma.rn.f32 	%f301, %f300, 0f3BBB989D, 0f3F000000;
	cvt.sat.f32.f32 	%f302, %f301;
	mov.f32 	%f303, 0f4B400001;
	mov.f32 	%f304, 0f437C0000;
	fma.rm.f32 	%f305, %f302, %f304, %f303;
	add.f32 	%f306, %f305, 0fCB40007F;
	neg.f32 	%f307, %f306;
	fma.rn.f32 	%f308, %f300, 0f3FB8AA3B, %f307;
	fma.rn.f32 	%f309, %f300, 0f32A57060, %f308;
	mov.b32 	%r135, %f305;
	shl.b32 	%r136, %r135, 23;
	mov.b32 	%f310, %r136;
	ex2.approx.ftz.f32 	%f311, %f309;
	mul.f32 	%f312, %f311, %f310;
	st.local.f32 	[%rd62], %f312;
	add.f32 	%f398, %f398, %f312;
$L__BB0_39:
	rcp.rn.f32 	%f40, %f398;
	setp.lt.s32 	%p34, %r89, 1;
	@%p34 bra 	$L__BB0_65;
	setp.lt.s32 	%p35, %r88, 1;
	@%p35 bra 	$L__BB0_54;
	and.b32  	%r39, %r88, 7;
	and.b32  	%r40, %r88, 3;
	and.b32  	%r41, %r88, 2147483640;
	and.b32  	%r42, %r88, 1;
	neg.s32 	%r43, %r41;
	mad.lo.s32 	%r44, %r89, %r3, %r89;
	shl.b32 	%r45, %r89, 3;
	add.s32 	%r147, %r3, 2;
	mul.lo.s32 	%r46, %r89, %r147;
	add.s32 	%r148, %r3, 3;
	mul.lo.s32 	%r47, %r89, %r148;
	add.s32 	%r149, %r3, 4;
	mul.lo.s32 	%r48, %r89, %r149;
	add.s32 	%r150, %r3, 5;
	mul.lo.s32 	%r49, %r89, %r150;
	add.s32 	%r151, %r3, 6;
	mul.lo.s32 	%r50, %r89, %r151;
	add.s32 	%r152, %r3, 7;
	mul.lo.s32 	%r51, %r89, %r152;
	mul.lo.s32 	%r52, %r89, %r3;
	mov.b32 	%r181, 0;
	add.s64 	%rd9, %rd5, 16;
$L__BB0_42:
	setp.lt.u32 	%p44, %r88, 8;
	cvt.u64.u32 	%rd8, %r181;
	mov.f32 	%f406, 0f00000000;
	mov.b32 	%r192, 0;
	@%p44 bra 	$L__BB0_45;
	mov.f32 	%f406, 0f00000000;
	mov.u64 	%rd148, %rd9;
	mov.u32 	%r182, %r52;
	mov.u32 	%r183, %r51;
	mov.u32 	%r184, %r50;
	mov.u32 	%r185, %r49;
	mov.u32 	%r186, %r48;
	mov.u32 	%r187, %r47;
	mov.u32 	%r188, %r46;
	mov.u32 	%r189, %r44;
	mov.u32 	%r190, %r43;
$L__BB0_44:
	.pragma "nounroll";
	ld.local.v4.f32 	{%f316, %f317, %f318, %f319}, [%rd148+-16];
	mul.f32 	%f320, %f40, %f316;
	cvt.s64.s32 	%rd79, %r182;
	add.s64 	%rd80, %rd79, %rd8;
	shl.b64 	%rd81, %rd80, 2;
	add.s64 	%rd82, %rd3, %rd81;
	ld.global.nc.f32 	%f321, [%rd82];
	fma.rn.f32 	%f322, %f320, %f321, %f406;
	mul.f32 	%f323, %f40, %f317;
	cvt.s64.s32 	%rd83, %r189;
	add.s64 	%rd84, %rd83, %rd8;
	shl.b64 	%rd85, %rd84, 2;
	add.s64 	%rd86, %rd3, %rd85;
	ld.global.nc.f32 	%f324, [%rd86];
	fma.rn.f32 	%f325, %f323, %f324, %f322;
	mul.f32 	%f326, %f40, %f318;
	cvt.s64.s32 	%rd87, %r188;
	add.s64 	%rd88, %rd87, %rd8;
	shl.b64 	%rd89, %rd88, 2;
	add.s64 	%rd90, %rd3, %rd89;
	ld.global.nc.f32 	%f327, [%rd90];
	fma.rn.f32 	%f328, %f326, %f327, %f325;
	mul.f32 	%f329, %f40, %f319;
	cvt.s64.s32 	%rd91, %r187;
	add.s64 	%rd92, %rd91, %rd8;
	shl.b64 	%rd93, %rd92, 2;
	add.s64 	%rd94, %rd3, %rd93;
	ld.global.nc.f32 	%f330, [%rd94];
	fma.rn.f32 	%f331, %f329, %f330, %f328;
	ld.local.v4.f32 	{%f332, %f333, %f334, %f335}, [%rd148];
	mul.f32 	%f336, %f40, %f332;
	cvt.s64.s32 	%rd95, %r186;
	add.s64 	%rd96, %rd95, %rd8;
	shl.b64 	%rd97, %rd96, 2;
	add.s64 	%rd98, %rd3, %rd97;
	ld.global.nc.f32 	%f337, [%rd98];
	fma.rn.f32 	%f338, %f336, %f337, %f331;
	mul.f32 	%f339, %f40, %f333;
	cvt.s64.s32 	%rd99, %r185;
	add.s64 	%rd100, %rd99, %rd8;
	shl.b64 	%rd101, %rd100, 2;
	add.s64 	%rd102, %rd3, %rd101;
	ld.global.nc.f32 	%f340, [%rd102];
	fma.rn.f32 	%f341, %f339, %f340, %f338;
	mul.f32 	%f342, %f40, %f334;
	cvt.s64.s32 	%rd103, %r184;
	add.s64 	%rd104, %rd103, %rd8;
	shl.b64 	%rd105, %rd104, 2;
	add.s64 	%rd106, %rd3, %rd105;
	ld.global.nc.f32 	%f343, [%rd106];
	fma.rn.f32 	%f344, %f342, %f343, %f341;
	mul.f32 	%f345, %f40, %f335;
	cvt.s64.s32 	%rd107, %r183;
	add.s64 	%rd108, %rd107, %rd8;
	shl.b64 	%rd109, %rd108, 2;
	add.s64 	%rd110, %rd3, %rd109;
	ld.global.nc.f32 	%f346, [%rd110];
	fma.rn.f32 	%f406, %f345, %f346, %f344;
	add.s32 	%r190, %r190, 8;
	add.s32 	%r189, %r189, %r45;
	add.s32 	%r188, %r188, %r45;
	add.s32 	%r187, %r187, %r45;
	add.s32 	%r186, %r186, %r45;
	add.s32 	%r185, %r185, %r45;
	add.s32 	%r184, %r184, %r45;
	add.s32 	%r183, %r183, %r45;
	add.s32 	%r182, %r182, %r45;
	add.s64 	%rd148, %rd148, 32;
	setp.ne.s32 	%p45, %r190, 0;
	mov.u32 	%r192, %r41;
	@%p45 bra 	$L__BB0_44;
$L__BB0_45:
	setp.eq.s32 	%p46, %r39, 0;
	@%p46 bra 	$L__BB0_53;
	add.s32 	%r154, %r39, -1;
	setp.lt.u32 	%p47, %r154, 3;
	@%p47 bra 	$L__BB0_48;
	mul.wide.u32 	%rd111, %r192, 4;
	add.s64 	%rd112, %rd5, %rd111;
	ld.local.f32 	%f348, [%rd112];
	mul.f32 	%f349, %f40, %f348;
	add.s32 	%r155, %r192, %r3;
	mul.lo.s32 	%r156, %r155, %r89;
	cvt.s64.s32 	%rd113, %r156;
	add.s64 	%rd114, %rd113, %rd8;
	shl.b64 	%rd115, %rd114, 2;
	add.s64 	%rd116, %rd3, %rd115;
	ld.global.nc.f32 	%f350, [%rd116];
	fma.rn.f32 	%f351, %f349, %f350, %f406;
	ld.local.f32 	%f352, [%rd112+4];
	mul.f32 	%f353, %f40, %f352;
	add.s32 	%r157, %r156, %r89;
	cvt.s64.s32 	%rd117, %r157;
	add.s64 	%rd118, %rd117, %rd8;
	shl.b64 	%rd119, %rd118, 2;
	add.s64 	%rd120, %rd3, %rd119;
	ld.global.nc.f32 	%f354, [%rd120];
	fma.rn.f32 	%f355, %f353, %f354, %f351;
	ld.local.f32 	%f356, [%rd112+8];
	mul.f32 	%f357, %f40, %f356;
	add.s32 	%r158, %r155, 2;
	mul.lo.s32 	%r159, %r158, %r89;
	cvt.s64.s32 	%rd121, %r159;
	add.s64 	%rd122, %rd121, %rd8;
	shl.b64 	%rd123, %rd122, 2;
	add.s64 	%rd124, %rd3, %rd123;
	ld.global.nc.f32 	%f358, [%rd124];
	fma.rn.f32 	%f359, %f357, %f358, %f355;
	ld.local.f32 	%f360, [%rd112+12];
	mul.f32 	%f361, %f40, %f360;
	add.s32 	%r160, %r155, 3;
	mul.lo.s32 	%r161, %r160, %r89;
	cvt.s64.s32 	%rd125, %r161;
	add.s64 	%rd126, %rd125, %rd8;
	shl.b64 	%rd127, %rd126, 2;
	add.s64 	%rd128, %rd3, %rd127;
	ld.global.nc.f32 	%f362, [%rd128];
	fma.rn.f32 	%f406, %f361, %f362, %f359;
	add.s32 	%r192, %r192, 4;
$L__BB0_48:
	setp.eq.s32 	%p48, %r40, 0;
	@%p48 bra 	$L__BB0_53;
	setp.eq.s32 	%p49, %r40, 1;
	@%p49 bra 	$L__BB0_51;
	mul.wide.u32 	%rd129, %r192, 4;
	add.s64 	%rd130, %rd5, %rd129;
	ld.local.f32 	%f364, [%rd130];
	mul.f32 	%f365, %f40, %f364;
	add.s32 	%r162, %r192, %r3;
	mul.lo.s32 	%r163, %r162, %r89;
	cvt.s64.s32 	%rd131, %r163;
	add.s64 	%rd132, %rd131, %rd8;
	shl.b64 	%rd133, %rd132, 2;
	add.s64 	%rd134, %rd3, %rd133;
	ld.global.nc.f32 	%f366, [%rd134];
	fma.rn.f32 	%f367, %f365, %f366, %f406;
	ld.local.f32 	%f368, [%rd130+4];
	mul.f32 	%f369, %f40, %f368;
	add.s32 	%r164, %r163, %r89;
	cvt.s64.s32 	%rd135, %r164;
	add.s64 	%rd136, %rd135, %rd8;
	shl.b64 	%rd137, %rd136, 2;
	add.s64 	%rd138, %rd3, %rd137;
	ld.global.nc.f32 	%f370, [%rd138];
	fma.rn.f32 	%f406, %f369, %f370, %f367;
	add.s32 	%r192, %r192, 2;
$L__BB0_51:
	setp.eq.s32 	%p50, %r42, 0;
	@%p50 bra 	$L__BB0_53;
	mul.wide.u32 	%rd139, %r192, 4;
	add.s64 	%rd140, %rd5, %rd139;
	ld.local.f32 	%f371, [%rd140];
	mul.f32 	%f372, %f40, %f371;
	add.s32 	%r165, %r192, %r3;
	mul.lo.s32 	%r166, %r165, %r89;
	cvt.s64.s32 	%rd141, %r166;
	add.s64 	%rd142, %rd141, %rd8;
	shl.b64 	%rd143, %rd142, 2;
	add.s64 	%rd144, %rd3, %rd143;
	ld.global.nc.f32 	%f373, [%rd144];
	fma.rn.f32 	%f406, %f372, %f373, %f406;
$L__BB0_53:
	cvt.u32.u64 	%r167, %rd8;
	add.s64 	%rd145, %rd8, %rd6;
	shl.b64 	%rd146, %rd145, 2;
	add.s64 	%rd147, %rd4, %rd146;
	st.global.f32 	[%rd147], %f406;
	add.s32 	%r181, %r167, 1;
	setp.eq.s32 	%p51, %r181, %r89;
	@%p51 bra 	$L__BB0_65;
	bra.uni 	$L__BB0_42;
$L__BB0_54:
	add.s32 	%r138, %r89, -1;
	and.b32  	%r78, %r89, 7;
	setp.lt.u32 	%p36, %r138, 7;
	mov.b32 	%r196, 0;
	@%p36 bra 	$L__BB0_57;
	and.b32  	%r196, %r89, 2147483640;
	mov.b32 	%r194, 0;
$L__BB0_56:
	.pragma "nounroll";
	cvt.u64.u32 	%rd63, %r194;
	add.s64 	%rd64, %rd63, %rd6;
	shl.b64 	%rd65, %rd64, 2;
	add.s64 	%rd66, %rd4, %rd65;
	mov.b32 	%r140, 0;
	st.global.u32 	[%rd66], %r140;
	st.global.u32 	[%rd66+4], %r140;
	st.global.u32 	[%rd66+8], %r140;
	st.global.u32 	[%rd66+12], %r140;
	st.global.u32 	[%rd66+16], %r140;
	st.global.u32 	[%rd66+20], %r140;
	st.global.u32 	[%rd66+24], %r140;
	st.global.u32 	[%rd66+28], %r140;
	add.s32 	%r194, %r194, 8;
	setp.ne.s32 	%p37, %r194, %r196;
	@%p37 bra 	$L__BB0_56;
$L__BB0_57:
	setp.eq.s32 	%p38, %r78, 0;
	@%p38 bra 	$L__BB0_65;
	and.b32  	%r83, %r89, 3;
	setp.lt.u32 	%p39, %r78, 4;
	@%p39 bra 	$L__BB0_60;
	cvt.u64.u32 	%rd67, %r196;
	add.s64 	%rd68, %rd67, %rd6;
	shl.b64 	%rd69, %rd68, 2;
	add.s64 	%rd70, %rd4, %rd69;
	mov.b32 	%r141, 0;
	st.global.u32 	[%rd70], %r141;
	st.global.u32 	[%rd70+4], %r141;
	st.global.u32 	[%rd70+8], %r141;
	st.global.u32 	[%rd70+12], %r141;
	add.s32 	%r196, %r196, 4;
$L__BB0_60:
	setp.eq.s32 	%p40, %r83, 0;
	@%p40 bra 	$L__BB0_65;
	setp.eq.s32 	%p41, %r83, 1;
	@%p41 bra 	$L__BB0_63;
	cvt.u64.u32 	%rd71, %r196;
	add.s64 	%rd72, %rd71, %rd6;
	shl.b64 	%rd73, %rd72, 2;
	add.s64 	%rd74, %rd4, %rd73;
	mov.b32 	%r142, 0;
	st.global.u32 	[%rd74], %r142;
	st.global.u32 	[%rd74+4], %r142;
	add.s32 	%r196, %r196, 2;
$L__BB0_63:
	and.b32  	%r143, %r89, 1;
	setp.eq.b32 	%p42, %r143, 1;
	not.pred 	%p43, %p42;
	@%p43 bra 	$L__BB0_65;
	cvt.u64.u32 	%rd75, %r196;
	add.s64 	%rd76, %rd75, %rd6;
	shl.b64 	%rd77, %rd76, 2;
	add.s64 	%rd78, %rd4, %rd77;
	mov.b32 	%r144, 0;
	st.global.u32 	[%rd78], %r144;
$L__BB0_65:
	ret;

}
	// .globl	_Z26streaming_attention_kernelPKfS0_S0_Pfiiiif
.visible .entry _Z26streaming_attention_kernelPKfS0_S0_Pfiiiif(
	.param .u64 .ptr .align 1 _Z26streaming_attention_kernelPKfS0_S0_Pfiiiif_param_0,
	.param .u64 .ptr .align 1 _Z26streaming_attention_kernelPKfS0_S0_Pfiiiif_param_1,
	.param .u64 .ptr .align 1 _Z26streaming_attention_kernelPKfS0_S0_Pfiiiif_param_2,
	.param .u64 .ptr .align 1 _Z26streaming_attention_kernelPKfS0_S0_Pfiiiif_param_3,
	.param .u32 _Z26streaming_attention_kernelPKfS0_S0_Pfiiiif_param_4,
	.param .u32 _Z26streaming_attention_kernelPKfS0_S0_Pfiiiif_param_5,
	.param .u32 _Z26streaming_attention_kernelPKfS0_S0_Pfiiiif_param_6,
	.param .u32 _Z26streaming_attention_kernelPKfS0_S0_Pfiiiif_param_7,
	.param .f32 _Z26streaming_attention_kernelPKfS0_S0_Pfiiiif_param_8
)
{
	.local .align 16 .b8 	__local_depot1[256];
	.reg .b64 	%SP;
	.reg .b64 	%SPL;
	.reg .pred 	%p<40>;
	.reg .b32 	%r<169>;
	.reg .b32 	%f<266>;
	.reg .b64 	%rd<131>;

	mov.u64 	%SPL, __local_depot1;
	ld.param.u64 	%rd12, [_Z26streaming_attention_kernelPKfS0_S0_Pfiiiif_param_0];
	ld.param.u64 	%rd13, [_Z26streaming_attention_kernelPKfS0_S0_Pfiiiif_param_1];
	ld.param.u64 	%rd14, [_Z26streaming_attention_kernelPKfS0_S0_Pfiiiif_param_2];
	ld.param.u32 	%r90, [_Z26streaming_attention_kernelPKfS0_S0_Pfiiiif_param_4];
	ld.param.u32 	%r87, [_Z26streaming_attention_kernelPKfS0_S0_Pfiiiif_param_5];
	ld.param.u32 	%r88, [_Z26streaming_attention_kernelPKfS0_S0_Pfiiiif_param_6];
	ld.param.u32 	%r89, [_Z26streaming_attention_kernelPKfS0_S0_Pfiiiif_param_7];
	ld.param.f32 	%f48, [_Z26streaming_attention_kernelPKfS0_S0_Pfiiiif_param_8];
	cvta.to.global.u64 	%rd1, %rd14;
	cvta.to.global.u64 	%rd2, %rd13;
	cvta.to.global.u64 	%rd3, %rd12;
	add.u64 	%rd4, %SPL, 0;
	mov.u32 	%r91, %ctaid.x;
	mov.u32 	%r92, %ntid.x;
	mul.lo.s32 	%r1, %r91, %r92;
	mov.u32 	%r2, %tid.x;
	add.s32 	%r3, %r1, %r2;
	mul.lo.s32 	%r93, %r87, %r90;
	setp.ge.s32 	%p1, %r3, %r93;
	@%p1 bra 	$L__BB1_49;
	rem.s32 	%r4, %r3, %r87;
	sub.s32 	%r5, %r3, %r4;
	mul.lo.s32 	%r94, %r3, %r88;
	cvt.s64.s32 	%rd5, %r94;
	sub.s32 	%r95, %r4, %r89;
	max.s32 	%r6, %r95, -1;
	add.s32 	%r7, %r6, 1;
	sub.s32 	%r8, %r4, %r7;
	setp.lt.s32 	%p2, %r8, 0;
	mov.f32 	%f251, 0fF149F2CA;
	@%p2 bra 	$L__BB1_27;
	setp.lt.s32 	%p3, %r88, 1;
	@%p3 bra 	$L__BB1_16;
	sub.s32 	%r9, %r4, %r6;
	add.s32 	%r10, %r88, -1;
	and.b32  	%r11, %r88, 7;
	add.s32 	%r12, %r11, -1;
	and.b32  	%r13, %r88, 3;
	and.b32  	%r14, %r88, 2147483640;
	and.b32  	%r15, %r88, 1;
	add.s32 	%r16, %r7, %r5;
	mov.f32 	%f251, 0fF149F2CA;
	mov.b32 	%r143, 0;
$L__BB1_4:
	setp.lt.u32 	%p16, %r10, 7;
	add.s32 	%r101, %r16, %r143;
	mul.lo.s32 	%r102, %r101, %r88;
	cvt.s64.s32 	%rd6, %r102;
	mov.f32 	%f244, 0f00000000;
	mov.b32 	%r146, 0;
	@%p16 bra 	$L__BB1_7;
	mov.f32 	%f244, 0f00000000;
	mov.b32 	%r144, 0;
$L__BB1_6:
	.pragma "nounroll";
	cvt.u64.u32 	%rd24, %r144;
	add.s64 	%rd25, %rd24, %rd5;
	shl.b64 	%rd26, %rd25, 2;
	add.s64 	%rd27, %rd3, %rd26;
	ld.global.nc.f32 	%f59, [%rd27];
	add.s64 	%rd28, %rd24, %rd6;
	shl.b64 	%rd29, %rd28, 2;
	add.s64 	%rd30, %rd2, %rd29;
	ld.global.nc.f32 	%f60, [%rd30];
	fma.rn.f32 	%f61, %f59, %f60, %f244;
	ld.global.nc.f32 	%f62, [%rd27+4];
	ld.global.nc.f32 	%f63, [%rd30+4];
	fma.rn.f32 	%f64, %f62, %f63, %f61;
	ld.global.nc.f32 	%f65, [%rd27+8];
	ld.global.nc.f32 	%f66, [%rd30+8];
	fma.rn.f32 	%f67, %f65, %f66, %f64;
	ld.global.nc.f32 	%f68, [%rd27+12];
	ld.global.nc.f32 	%f69, [%rd30+12];
	fma.rn.f32 	%f70, %f68, %f69, %f67;
	ld.global.nc.f32 	%f71, [%rd27+16];
	ld.global.nc.f32 	%f72, [%rd30+16];
	fma.rn.f32 	%f73, %f71, %f72, %f70;
	ld.global.nc.f32 	%f74, [%rd27+20];
	ld.global.nc.f32 	%f75, [%rd30+20];
	fma.rn.f32 	%f76, %f74, %f75, %f73;
	ld.global.nc.f32 	%f77, [%rd27+24];
	ld.global.nc.f32 	%f78, [%rd30+24];
	fma.rn.f32 	%f79, %f77, %f78, %f76;
	ld.global.nc.f32 	%f80, [%rd27+28];
	ld.global.nc.f32 	%f81, [%rd30+28];
	fma.rn.f32 	%f244, %f80, %f81, %f79;
	add.s32 	%r144, %r144, 8;
	setp.ne.s32 	%p17, %r144, %r14;
	mov.u32 	%r146, %r14;
	@%p17 bra 	$L__BB1_6;
$L__BB1_7:
	setp.eq.s32 	%p18, %r11, 0;
	@%p18 bra 	$L__BB1_15;
	setp.lt.u32 	%p19, %r12, 3;
	@%p19 bra 	$L__BB1_10;
	cvt.u64.u32 	%rd31, %r146;
	add.s64 	%rd32, %rd31, %rd5;
	shl.b64 	%rd33, %rd32, 2;
	add.s64 	%rd34, %rd3, %rd33;
	ld.global.nc.f32 	%f83, [%rd34];
	add.s64 	%rd35, %rd31, %rd6;
	shl.b64 	%rd36, %rd35, 2;
	add.s64 	%rd37, %rd2, %rd36;
	ld.global.nc.f32 	%f84, [%rd37];
	fma.rn.f32 	%f85, %f83, %f84, %f244;
	ld.global.nc.f32 	%f86, [%rd34+4];
	ld.global.nc.f32 	%f87, [%rd37+4];
	fma.rn.f32 	%f88, %f86, %f87, %f85;
	ld.global.nc.f32 	%f89, [%rd34+8];
	ld.global.nc.f32 	%f90, [%rd37+8];
	fma.rn.f32 	%f91, %f89, %f90, %f88;
	ld.global.nc.f32 	%f92, [%rd34+12];
	ld.global.nc.f32 	%f93, [%rd37+12];
	fma.rn.f32 	%f244, %f92, %f93, %f91;
	add.s32 	%r146, %r146, 4;
$L__BB1_10:
	setp.eq.s32 	%p20, %r13, 0;
	@%p20 bra 	$L__BB1_15;
	setp.eq.s32 	%p21, %r13, 1;
	@%p21 bra 	$L__BB1_13;
	cvt.u64.u32 	%rd38, %r146;
	add.s64 	%rd39, %rd38, %rd5;
	shl.b64 	%rd40, %rd39, 2;
	add.s64 	%rd41, %rd3, %rd40;
	ld.global.nc.f32 	%f95, [%rd41];
	add.s64 	%rd42, %rd38, %rd6;
	shl.b64 	%rd43, %rd42, 2;
	add.s64 	%rd44, %rd2, %rd43;
	ld.global.nc.f32 	%f96, [%rd44];
	fma.rn.f32 	%f97, %f95, %f96, %f244;
	ld.global.nc.f32 	%f98, [%rd41+4];
	ld.global.nc.f32 	%f99, [%rd44+4];
	fma.rn.f32 	%f244, %f98, %f99, %f97;
	add.s32 	%r146, %r146, 2;
$L__BB1_13:
	setp.eq.s32 	%p22, %r15, 0;
	@%p22 bra 	$L__BB1_15;
	cvt.u64.u32 	%rd45, %r146;
	add.s64 	%rd46, %rd45, %rd5;
	shl.b64 	%rd47, %rd46, 2;
	add.s64 	%rd48, %rd3, %rd47;
	ld.global.nc.f32 	%f100, [%rd48];
	add.s64 	%rd49, %rd45, %rd6;
	shl.b64 	%rd50, %rd49, 2;
	add.s64 	%rd51, %rd2, %rd50;
	ld.global.nc.f32 	%f101, [%rd51];
	fma.rn.f32 	%f244, %f100, %f101, %f244;
$L__BB1_15:
	mul.f32 	%f102, %f48, %f244;
	mul.wide.u32 	%rd52, %r143, 4;
	add.s64 	%rd53, %rd4, %rd52;
	st.local.f32 	[%rd53], %f102;
	setp.gt.f32 	%p23, %f102, %f251;
	selp.f32 	%f251, %f102, %f251, %p23;
	add.s32 	%r143, %r143, 1;
	setp.eq.s32 	%p24, %r143, %r9;
	@%p24 bra 	$L__BB1_27;
	bra.uni 	$L__BB1_4;
$L__BB1_16:
	mul.f32 	%f15, %f48, 0f00000000;
	sub.s32 	%r26, %r4, %r6;
	and.b32  	%r27, %r26, 7;
	setp.lt.u32 	%p4, %r8, 7;
	mov.f32 	%f251, 0fF149F2CA;
	mov.b32 	%r148, 0;
	@%p4 bra 	$L__BB1_19;
	and.b32  	%r148, %r26, -8;
	mov.f32 	%f251, 0fF149F2CA;
	mov.b32 	%r151, 0;
$L__BB1_18:
	.pragma "nounroll";
	mul.wide.u32 	%rd16, %r151, 4;
	add.s64 	%rd17, %rd4, %rd16;
	setp.gt.f32 	%p5, %f15, %f251;
	selp.f32 	%f251, %f15, %f251, %p5;
	st.local.v4.f32 	[%rd17], {%f15, %f15, %f15, %f15};
	st.local.v4.f32 	[%rd17+16], {%f15, %f15, %f15, %f15};
	add.s32 	%r151, %r151, 8;
	setp.eq.s32 	%p6, %r151, %r148;
	@%p6 bra 	$L__BB1_19;
	bra.uni 	$L__BB1_18;
$L__BB1_19:
	setp.eq.s32 	%p7, %r27, 0;
	@%p7 bra 	$L__BB1_27;
	and.b32  	%r30, %r26, 3;
	setp.lt.u32 	%p8, %r27, 4;
	@%p8 bra 	$L__BB1_22;
	mul.wide.u32 	%rd18, %r148, 4;
	add.s64 	%rd19, %rd4, %rd18;
	st.local.f32 	[%rd19], %f15;
	setp.gt.f32 	%p9, %f15, %f251;
	selp.f32 	%f251, %f15, %f251, %p9;
	st.local.f32 	[%rd19+4], %f15;
	st.local.f32 	[%rd19+8], %f15;
	st.local.f32 	[%rd19+12], %f15;
	add.s32 	%r148, %r148, 4;
$L__BB1_22:
	setp.eq.s32 	%p10, %r30, 0;
	@%p10 bra 	$L__BB1_27;
	setp.eq.s32 	%p11, %r30, 1;
	@%p11 bra 	$L__BB1_25;
	mul.wide.u32 	%rd20, %r148, 4;
	add.s64 	%rd21, %rd4, %rd20;
	st.local.f32 	[%rd21], %f15;
	setp.gt.f32 	%p12, %f15, %f251;
	selp.f32 	%f251, %f15, %f251, %p12;
	st.local.f32 	[%rd21+4], %f15;
	add.s32 	%r148, %r148, 2;
$L__BB1_25:
	and.b32  	%r98, %r26, 1;
	setp.eq.b32 	%p13, %r98, 1;
	not.pred 	%p14, %p13;
	@%p14 bra 	$L__BB1_27;
	mul.wide.u32 	%rd22, %r148, 4;
	add.s64 	%rd23, %rd4, %rd22;
	st.local.f32 	[%rd23], %f15;
	setp.gt.f32 	%p15, %f15, %f251;
	selp.f32 	%f251, %f15, %f251, %p15;
$L__BB1_27:
	setp.lt.s32 	%p25, %r8, 0;
	mov.f32 	%f257, 0f00000000;
	@%p25 bra 	$L__BB1_34;
	sub.s32 	%r35, %r4, %r6;
	and.b32  	%r36, %r35, 3;
	setp.lt.u32 	%p26, %r8, 3;
	mov.f32 	%f257, 0f00000000;
	mov.b32 	%r153, 0;
	@%p26 bra 	$L__BB1_31;
	and.b32  	%r153, %r35, -4;
	mov.f32 	%f257, 0f00000000;
	mov.b32 	%r152, 0;
$L__BB1_30:
	mul.wide.u32 	%rd54, %r152, 4;
	add.s64 	%rd55, %rd4, %rd54;
	ld.local.v4.f32 	{%f107, %f108, %f109, %f110}, [%rd55];
	sub.f32 	%f111, %f107, %f251;
	fma.rn.f32 	%f112, %f111, 0f3BBB989D, 0f3F000000;
	cvt.sat.f32.f32 	%f113, %f112;
	mov.f32 	%f114, 0f4B400001;
	mov.f32 	%f115, 0f437C0000;
	fma.rm.f32 	%f116, %f113, %f115, %f114;
	add.f32 	%f117, %f116, 0fCB40007F;
	neg.f32 	%f118, %f117;
	fma.rn.f32 	%f119, %f111, 0f3FB8AA3B, %f118;
	fma.rn.f32 	%f120, %f111, 0f32A57060, %f119;
	mov.b32 	%r106, %f116;
	shl.b32 	%r107, %r106, 23;
	mov.b32 	%f121, %r107;
	ex2.approx.ftz.f32 	%f122, %f120;
	mul.f32 	%f123, %f122, %f121;
	add.f32 	%f124, %f257, %f123;
	sub.f32 	%f125, %f108, %f251;
	fma.rn.f32 	%f126, %f125, 0f3BBB989D, 0f3F000000;
	cvt.sat.f32.f32 	%f127, %f126;
	fma.rm.f32 	%f128, %f127, %f115, %f114;
	add.f32 	%f129, %f128, 0fCB40007F;
	neg.f32 	%f130, %f129;
	fma.rn.f32 	%f131, %f125, 0f3FB8AA3B, %f130;
	fma.rn.f32 	%f132, %f125, 0f32A57060, %f131;
	mov.b32 	%r108, %f128;
	shl.b32 	%r109, %r108, 23;
	mov.b32 	%f133, %r109;
	ex2.approx.ftz.f32 	%f134, %f132;
	mul.f32 	%f135, %f134, %f133;
	add.f32 	%f136, %f124, %f135;
	sub.f32 	%f137, %f109, %f251;
	fma.rn.f32 	%f138, %f137, 0f3BBB989D, 0f3F000000;
	cvt.sat.f32.f32 	%f139, %f138;
	fma.rm.f32 	%f140, %f139, %f115, %f114;
	add.f32 	%f141, %f140, 0fCB40007F;
	neg.f32 	%f142, %f141;
	fma.rn.f32 	%f143, %f137, 0f3FB8AA3B, %f142;
	fma.rn.f32 	%f144, %f137, 0f32A57060, %f143;
	mov.b32 	%r110, %f140;
	shl.b32 	%r111, %r110, 23;
	mov.b32 	%f145, %r111;
	ex2.approx.ftz.f32 	%f146, %f144;
	mul.f32 	%f147, %f146, %f145;
	add.f32 	%f148, %f136, %f147;
	sub.f32 	%f149, %f110, %f251;
	fma.rn.f32 	%f150, %f149, 0f3BBB989D, 0f3F000000;
	cvt.sat.f32.f32 	%f151, %f150;
	fma.rm.f32 	%f152, %f151, %f115, %f114;
	add.f32 	%f153, %f152, 0fCB40007F;
	neg.f32 	%f154, %f153;
	fma.rn.f32 	%f155, %f149, 0f3FB8AA3B, %f154;
	fma.rn.f32 	%f156, %f149, 0f32A57060, %f155;
	mov.b32 	%r112, %f152;
	shl.b32 	%r113, %r112, 23;
	mov.b32 	%f157, %r113;
	ex2.approx.ftz.f32 	%f158, %f156;
	mul.f32 	%f159, %f158, %f157;
	st.local.v4.f32 	[%rd55], {%f123, %f135, %f147, %f159};
	add.f32 	%f257, %f148, %f159;
	add.s32 	%r152, %r152, 4;
	setp.ne.s32 	%p27, %r152, %r153;
	@%p27 bra 	$L__BB1_30;
$L__BB1_31:
	setp.eq.s32 	%p28, %r36, 0;
	@%p28 bra 	$L__BB1_34;
	mov.b32 	%r155, 0;
$L__BB1_33:
	.pragma "nounroll";
	mul.wide.u32 	%rd56, %r153, 4;
	add.s64 	%rd57, %rd4, %rd56;
	ld.local.f32 	%f160, [%rd57];
	sub.f32 	%f161, %f160, %f251;
	fma.rn.f32 	%f162, %f161, 0f3BBB989D, 0f3F000000;
	cvt.sat.f32.f32 	%f163, %f162;
	mov.f32 	%f164, 0f4B400001;
	mov.f32 	%f165, 0f437C0000;
	fma.rm.f32 	%f166, %f163, %f165, %f164;
	add.f32 	%f167, %f166, 0fCB40007F;
	neg.f32 	%f168, %f167;
	fma.rn.f32 	%f169, %f161, 0f3FB8AA3B, %f168;
	fma.rn.f32 	%f170, %f161, 0f32A57060, %f169;
	mov.b32 	%r115, %f166;
	shl.b32 	%r116, %r115, 23;
	mov.b32 	%f171, %r116;
	ex2.approx.ftz.f32 	%f172, %f170;
	mul.f32 	%f173, %f172, %f171;
	st.local.f32 	[%rd57], %f173;
	add.f32 	%f257, %f257, %f173;
	add.s32 	%r153, %r153, 1;
	add.s32 	%r155, %r155, 1;
	setp.ne.s32 	%p29, %r155, %r36;
	@%p29 bra 	$L__BB1_33;
$L__BB1_34:
	rcp.rn.f32 	%f35, %f257;
	setp.lt.s32 	%p30, %r88, 1;
	@%p30 bra 	$L__BB1_49;
	add.s32 	%r47, %r7, %r5;
	sub.s32 	%r118, %r4, %r6;
	and.b32  	%r48, %r118, 7;
	and.b32  	%r49, %r118, 3;
	and.b32  	%r50, %r118, -8;
	and.b32  	%r51, %r118, 1;
	neg.s32 	%r52, %r50;
	add.s32 	%r119, %r2, %r6;
	add.s32 	%r120, %r119, %r1;
	sub.s32 	%r121, %r120, %r4;
	add.s32 	%r122, %r121, 2;
	mul.lo.s32 	%r53, %r88, %r122;
	shl.b32 	%r54, %r88, 3;
	add.s32 	%r123, %r121, 3;
	mul.lo.s32 	%r55, %r88, %r123;
	add.s32 	%r124, %r121, 4;
	mul.lo.s32 	%r56, %r88, %r124;
	add.s32 	%r125, %r121, 5;
	mul.lo.s32 	%r57, %r88, %r125;
	add.s32 	%r126, %r121, 6;
	mul.lo.s32 	%r58, %r88, %r126;
	add.s32 	%r127, %r121, 7;
	mul.lo.s32 	%r59, %r88, %r127;
	add.s32 	%r128, %r121, 8;
	mul.lo.s32 	%r60, %r88, %r128;
	mad.lo.s32 	%r61, %r88, %r121, %r88;
	mov.b32 	%r156, 0;
	add.s64 	%rd8, %rd4, 16;
$L__BB1_36:
	setp.lt.s32 	%p31, %r8, 0;
	mov.f32 	%f265, 0f00000000;
	@%p31 bra 	$L__BB1_48;
	setp.lt.u32 	%p32, %r8, 7;
	cvt.u64.u32 	%rd7, %r156;
	mov.f32 	%f265, 0f00000000;
	mov.b32 	%r167, 0;
	@%p32 bra 	$L__BB1_40;
	mov.f32 	%f265, 0f00000000;
	mov.u32 	%r157, %r61;
	mov.u32 	%r158, %r60;
	mov.u32 	%r159, %r59;
	mov.u32 	%r160, %r58;
	mov.u32 	%r161, %r57;
	mov.u32 	%r162, %r56;
	mov.u32 	%r163, %r55;
	mov.u32 	%r164, %r53;
	mov.u64 	%rd130, %rd8;
	mov.u32 	%r165, %r52;
$L__BB1_39:
	.pragma "nounroll";
	ld.local.v4.f32 	{%f178, %f179, %f180, %f181}, [%rd130+-16];
	mul.f32 	%f182, %f35, %f178;
	cvt.s64.s32 	%rd58, %r157;
	add.s64 	%rd59, %rd58, %rd7;
	shl.b64 	%rd60, %rd59, 2;
	add.s64 	%rd61, %rd1, %rd60;
	ld.global.nc.f32 	%f183, [%rd61];
	fma.rn.f32 	%f184, %f182, %f183, %f265;
	mul.f32 	%f185, %f35, %f179;
	cvt.s64.s32 	%rd62, %r164;
	add.s64 	%rd63, %rd62, %rd7;
	shl.b64 	%rd64, %rd63, 2;
	add.s64 	%rd65, %rd1, %rd64;
	ld.global.nc.f32 	%f186, [%rd65];
	fma.rn.f32 	%f187, %f185, %f186, %f184;
	mul.f32 	%f188, %f35, %f180;
	cvt.s64.s32 	%rd66, %r163;
	add.s64 	%rd67, %rd66, %rd7;
	shl.b64 	%rd68, %rd67, 2;
	add.s64 	%rd69, %rd1, %rd68;
	ld.global.nc.f32 	%f189, [%rd69];
	fma.rn.f32 	%f190, %f188, %f189, %f187;
	mul.f32 	%f191, %f35, %f181;
	cvt.s64.s32 	%rd70, %r162;
	add.s64 	%rd71, %rd70, %rd7;
	shl.b64 	%rd72, %rd71, 2;
	add.s64 	%rd73, %rd1, %rd72;
	ld.global.nc.f32 	%f192, [%rd73];
	fma.rn.f32 	%f193, %f191, %f192, %f190;
	ld.local.v4.f32 	{%f194, %f195, %f196, %f197}, [%rd130];
	mul.f32 	%f198, %f35, %f194;
	cvt.s64.s32 	%rd74, %r161;
	add.s64 	%rd75, %rd74, %rd7;
	shl.b64 	%rd76, %rd75, 2;
	add.s64 	%rd77, %rd1, %rd76;
	ld.global.nc.f32 	%f199, [%rd77];
	fma.rn.f32 	%f200, %f198, %f199, %f193;
	mul.f32 	%f201, %f35, %f195;
	cvt.s64.s32 	%rd78, %r160;
	add.s64 	%rd79, %rd78, %rd7;
	shl.b64 	%rd80, %rd79, 2;
	add.s64 	%rd81, %rd1, %rd80;
	ld.global.nc.f32 	%f202, [%rd81];
	fma.rn.f32 	%f203, %f201, %f202, %f200;
	mul.f32 	%f204, %f35, %f196;
	cvt.s64.s32 	%rd82, %r159;
	add.s64 	%rd83, %rd82, %rd7;
	shl.b64 	%rd84, %rd83, 2;
	add.s64 	%rd85, %rd1, %rd84;
	ld.global.nc.f32 	%f205, [%rd85];
	fma.rn.f32 	%f206, %f204, %f205, %f203;
	mul.f32 	%f207, %f35, %f197;
	cvt.s64.s32 	%rd86, %r158;
	add.s64 	%rd87, %rd86, %rd7;
	shl.b64 	%rd88, %rd87, 2;
	add.s64 	%rd89, %rd1, %rd88;
	ld.global.nc.f32 	%f208, [%rd89];
	fma.rn.f32 	%f265, %f207, %f208, %f206;
	add.s32 	%r165, %r165, 8;
	add.s64 	%rd130, %rd130, 32;
	add.s32 	%r164, %r164, %r54;
	add.s32 	%r163, %r163, %r54;
	add.s32 	%r162, %r162, %r54;
	add.s32 	%r161, %r161, %r54;
	add.s32 	%r160, %r160, %r54;
	add.s32 	%r159, %r159, %r54;
	add.s32 	%r158, %r158, %r54;
	add.s32 	%r157, %r157, %r54;
	setp.ne.s32 	%p33, %r165, 0;
	mov.u32 	%r167, %r50;
	@%p33 bra 	$L__BB1_39;
$L__BB1_40:
	setp.eq.s32 	%p34, %r48, 0;
	@%p34 bra 	$L__BB1_48;
	add.s32 	%r130, %r48, -1;
	setp.lt.u32 	%p35, %r130, 3;
	@%p35 bra 	$L__BB1_43;
	mul.wide.u32 	%rd90, %r167, 4;
	add.s64 	%rd91, %rd4, %rd90;
	ld.local.f32 	%f210, [%rd91];
	mul.f32 	%f211, %f35, %f210;
	add.s32 	%r131, %r47, %r167;
	mul.lo.s32 	%r132, %r131, %r88;
	cvt.s64.s32 	%rd92, %r132;
	add.s64 	%rd93, %rd92, %rd7;
	shl.b64 	%rd94, %rd93, 2;
	add.s64 	%rd95, %rd1, %rd94;
	ld.global.nc.f32 	%f212, [%rd95];
	fma.rn.f32 	%f213, %f211, %f212, %f265;
	ld.local.f32 	%f214, [%rd91+4];
	mul.f32 	%f215, %f35, %f214;
	add.s32 	%r133, %r132, %r88;
	cvt.s64.s32 	%rd96, %r133;
	add.s64 	%rd97, %rd96, %rd7;
	shl.b64 	%rd98, %rd97, 2;
	add.s64 	%rd99, %rd1, %rd98;
	ld.global.nc.f32 	%f216, [%rd99];
	fma.rn.f32 	%f217, %f215, %f216, %f213;
	ld.local.f32 	%f218, [%rd91+8];
	mul.f32 	%f219, %f35, %f218;
	add.s32 	%r134, %r131, 2;
	mul.lo.s32 	%r135, %r134, %r88;
	cvt.s64.s32 	%rd100, %r135;
	add.s64 	%rd101, %rd100, %rd7;
	shl.b64 	%rd102, %rd101, 2;
	add.s64 	%rd103, %rd1, %rd102;
	ld.global.nc.f32 	%f220, [%rd103];
	fma.rn.f32 	%f221, %f219, %f220, %f217;
	ld.local.f32 	%f222, [%rd91+12];
	mul.f32 	%f223, %f35, %f222;
	add.s32 	%r136, %r131, 3;
	mul.lo.s32 	%r137, %r136, %r88;
	cvt.s64.s32 	%rd104, %r137;
	add.s64 	%rd105, %rd104, %rd7;
	shl.b64 	%rd106, %rd105, 2;
	add.s64 	%rd107, %rd1, %rd106;
	ld.global.nc.f32 	%f224, [%rd107];
	fma.rn.f32 	%f265, %f223, %f224, %f221;
	add.s32 	%r167, %r167, 4;
$L__BB1_43:
	setp.eq.s32 	%p36, %r49, 0;
	@%p36 bra 	$L__BB1_48;
	setp.eq.s32 	%p37, %r49, 1;
	@%p37 bra 	$L__BB1_46;
	mul.wide.u32 	%rd108, %r167, 4;
	add.s64 	%rd109, %rd4, %rd108;
	ld.local.f32 	%f226, [%rd109];
	mul.f32 	%f227, %f35, %f226;
	add.s32 	%r138, %r47, %r167;
	mul.lo.s32 	%r139, %r138, %r88;
	cvt.s64.s32 	%rd110, %r139;
	add.s64 	%rd111, %rd110, %rd7;
	shl.b64 	%rd112, %rd111, 2;
	add.s64 	%rd113, %rd1, %rd112;
	ld.global.nc.f32 	%f228, [%rd113];
	fma.rn.f32 	%f229, %f227, %f228, %f265;
	ld.local.f32 	%f230, [%rd109+4];
	mul.f32 	%f231, %f35, %f230;
	add.s32 	%r140, %r139, %r88;
	cvt.s64.s32 	%rd114, %r140;
	add.s64 	%rd115, %rd114, %rd7;
	shl.b64 	%rd116, %rd115, 2;
	add.s64 	%rd117, %rd1, %rd116;
	ld.global.nc.f32 	%f232, [%rd117];
	fma.rn.f32 	%f265, %f231, %f232, %f229;
	add.s32 	%r167, %r167, 2;
$L__BB1_46:
	setp.eq.s32 	%p38, %r51, 0;
	@%p38 bra 	$L__BB1_48;
	mul.wide.u32 	%rd118, %r167, 4;
	add.s64 	%rd119, %rd4, %rd118;
	ld.local.f32 	%f233, [%rd119];
	mul.f32 	%f234, %f35, %f233;
	add.s32 	%r141, %r47, %r167;
	mul.lo.s32 	%r142, %r141, %r88;
	cvt.s64.s32 	%rd120, %r142;
	add.s64 	%rd121, %rd120, %rd7;
	shl.b64 	%rd122, %rd121, 2;
	add.s64 	%rd123, %rd1, %rd122;
	ld.global.nc.f32 	%f235, [%rd123];
	fma.rn.f32 	%f265, %f234, %f235, %f265;
$L__BB1_48:
	ld.param.u64 	%rd129, [_Z26streaming_attention_kernelPKfS0_S0_Pfiiiif_param_3];
	cvt.u64.u32 	%rd124, %r156;
	add.s64 	%rd125, %rd124, %rd5;
	cvta.to.global.u64 	%rd126, %rd129;
	shl.b64 	%rd127, %rd125, 2;
	add.s64 	%rd128, %rd126, %rd127;
	st.global.f32 	[%rd128], %f265;
	add.s32 	%r156, %r156, 1;
	setp.ne.s32 	%p39, %r156, %r88;
	@%p39 bra 	$L__BB1_36;
$L__BB1_49:
	ret;

}


// ===== COMPILED SASS (sm_100) =====

	.target	sm_100

	.elftype	@"ET_EXEC"


//--------------------- .note.nv.tkinfo           --------------------------
	.section	.note.nv.tkinfo,"",@"SHT_NOTE"
	.sectionflags	@"SHF_NOTE_NV_TKINFO"
	.tkinfo
        /*0018*/ 	.word	0x00000002
        /*0030*/ 	.string	""
        /*0030*/ 	.string	"ptxas"
        /*0030*/ 	.string	"Cuda compilation tools, release 13.0, V13.0.88"
        /*0030*/ 	.string	"Build cuda_13.0.r13.0/compiler.36424714_0"
        /*0030*/ 	.string	"-arch sm_100 -m 64 "



//--------------------- .note.nv.cuinfo           --------------------------
	.section	.note.nv.cuinfo,"",@"SHT_NOTE"
	.sectionflags	@"SHF_NOTE_NV_CUINFO"
        /*0018*/ 	.short	0x0002
        /*001a*/ 	.short	0x0064
        /*001c*/ 	.short	0x0082
	.zero		2


//--------------------- .nv.info                  --------------------------
	.section	.nv.info,"",@"SHT_CUDA_INFO"
	.align	4


	//----- nvinfo : EIATTR_REGCOUNT
	.align		4
        /*0000*/ 	.byte	0x04, 0x2f
        /*0002*/ 	.short	(.L_1 - .L_0)
	.align		4
.L_0:
        /*0004*/ 	.word	index@(_Z22dense_attention_kernelPKfS0_S0_Pfiiif)
        /*0008*/ 	.word	0x00000020


	//----- nvinfo : EIATTR_FRAME_SIZE
	.align		4
.L_1:
        /*000c*/ 	.byte	0x04, 0x11
        /*000e*/ 	.short	(.L_3 - .L_2)
	.align		4
.L_2:
        /*0010*/ 	.word	index@($__internal_1_$__cuda_sm20_rcp_rn_f32_slowpath)
        /*0014*/ 	.word	0x00000400


	//----- nvinfo : EIATTR_FRAME_SIZE
	.align		4
.L_3:
        /*0018*/ 	.byte	0x04, 0x11
        /*001a*/ 	.short	(.L_5 - .L_4)
	.align		4
.L_4:
        /*001c*/ 	.word	index@(_Z22dense_attention_kernelPKfS0_S0_Pfiiif)
        /*0020*/ 	.word	0x00000400


	//----- nvinfo : EIATTR_REGCOUNT
	.align		4
.L_5:
        /*0024*/ 	.byte	0x04, 0x2f
        /*0026*/ 	.short	(.L_7 - .L_6)
	.align		4
.L_6:
        /*0028*/ 	.word	index@(_Z26streaming_attention_kernelPKfS0_S0_Pfiiiif)
        /*002c*/ 	.word	0x00000028


	//----- nvinfo : EIATTR_FRAME_SIZE
	.align		4
.L_7:
        /*0030*/ 	.byte	0x04, 0x11
        /*0032*/ 	.short	(.L_9 - .L_8)
	.align		4
.L_8:
        /*0034*/ 	.word	index@($__internal_0_$__cuda_sm20_rcp_rn_f32_slowpath)
        /*0038*/ 	.word	0x00000100


	//----- nvinfo : EIATTR_FRAME_SIZE
	.align		4
.L_9:
        /*003c*/ 	.byte	0x04, 0x11
        /*003e*/ 	.short	(.L_11 - .L_10)
	.align		4
.L_10:
        /*0040*/ 	.word	index@(_Z26streaming_attention_kernelPKfS0_S0_Pfiiiif)
        /*0044*/ 	.word	0x00000100


	//----- nvinfo : EIATTR_MIN_STACK_SIZE
	.align		4
.L_11:
        /*0048*/ 	.byte	0x04, 0x12
        /*004a*/ 	.short	(.L_13 - .L_12)
	.align		4
.L_12:
        /*004c*/ 	.word	index@(_Z26streaming_attention_kernelPKfS0_S0_Pfiiiif)
        /*0050*/ 	.word	0x00000100


	//----- nvinfo : EIATTR_MIN_STACK_SIZE
	.align		4
.L_13:
        /*0054*/ 	.byte	0x04, 0x12
        /*0056*/ 	.short	(.L_15 - .L_14)
	.align		4
.L_14:
        /*0058*/ 	.word	index@(_Z22dense_attention_kernelPKfS0_S0_Pfiiif)
        /*005c*/ 	.word	0x00000400
.L_15:


//--------------------- .nv.compat                --------------------------
	.section	.nv.compat,"",@"SHT_CUDA_COMPAT_INFO"
	.align	4
        /*0000*/ 	.byte	0x02, 0x09, 0x00, 0x00, 0x02, 0x02, 0x01, 0x00, 0x02, 0x05, 0x05, 0x00, 0x03, 0x07, 0x01, 0x01
        /*0010*/ 	.byte	0x02, 0x03, 0x00, 0x00, 0x02, 0x06, 0x01, 0x00, 0x04, 0x0b, 0x08, 0x00, 0x09, 0x00, 0x00, 0x00
        /*0020*/ 	.byte	0x00, 0x00, 0x00, 0x00


//--------------------- .nv.info._Z26streaming_attention_kernelPKfS0_S0_Pfiiiif --------------------------
	.section	.nv.info._Z26streaming_attention_kernelPKfS0_S0_Pfiiiif,"",@"SHT_CUDA_INFO"
	.sectionflags	@""
	.align	4


	//----- nvinfo : EIATTR_CUDA_API_VERSION
	.align		4
        /*0000*/ 	.byte	0x04, 0x37
        /*0002*/ 	.short	(.L_17 - .L_16)
.L_16:
        /*0004*/ 	.word	0x00000082


	//----- nvinfo : EIATTR_KPARAM_INFO
	.align		4
.L_17:
        /*0008*/ 	.byte	0x04, 0x17
        /*000a*/ 	.short	(.L_19 - .L_18)
.L_18:
        /*000c*/ 	.word	0x00000000
        /*0010*/ 	.short	0x0008
        /*0012*/ 	.short	0x0030
        /*0014*/ 	.byte	0x00, 0xf0, 0x11, 0x00


	//----- nvinfo : EIATTR_KPARAM_INFO
	.align		4
.L_19:
        /*0018*/ 	.byte	0x04, 0x17
        /*001a*/ 	.short	(.L_21 - .L_20)
.L_20:
        /*001c*/ 	.word	0x00000000
        /*0020*/ 	.short	0x0007
        /*0022*/ 	.short	0x002c
        /*0024*/ 	.byte	0x00, 0xf0, 0x11, 0x00


	//----- nvinfo : EIATTR_KPARAM_INFO
	.align		4
.L_21:
        /*0028*/ 	.byte	0x04, 0x17
        /*002a*/ 	.short	(.L_23 - .L_22)
.L_22:
        /*002c*/ 	.word	0x00000000
        /*0030*/ 	.short	0x0006
        /*0032*/ 	.short	0x0028
        /*0034*/ 	.byte	0x00, 0xf0, 0x11, 0x00


	//----- nvinfo : EIATTR_KPARAM_INFO
	.align		4
.L_23:
        /*0038*/ 	.byte	0x04, 0x17
        /*003a*/ 	.short	(.L_25 - .L_24)
.L_24:
        /*003c*/ 	.word	0x00000000
        /*0040*/ 	.short	0x0005
        /*0042*/ 	.short	0x0024
        /*0044*/ 	.byte	0x00, 0xf0, 0x11, 0x00


	//----- nvinfo : EIATTR_KPARAM_INFO
	.align		4
.L_25:
        /*0048*/ 	.byte	0x04, 0x17
        /*004a*/ 	.short	(.L_27 - .L_26)
.L_26:
        /*004c*/ 	.word	0x00000000
        /*0050*/ 	.short	0x0004
        /*0052*/ 	.short	0x0020
        /*0054*/ 	.byte	0x00, 0xf0, 0x11, 0x00


	//----- nvinfo : EIATTR_KPARAM_INFO
	.align		4
.L_27:
        /*0058*/ 	.byte	0x04, 0x17
        /*005a*/ 	.short	(.L_29 - .L_28)
.L_28:
        /*005c*/ 	.word	0x00000000
        /*0060*/ 	.short	0x0003
        /*0062*/ 	.short	0x0018
        /*0064*/ 	.byte	0x00, 0xf5, 0x21, 0x00


	//----- nvinfo : EIATTR_KPARAM_INFO
	.align		4
.L_29:
        /*0068*/ 	.byte	0x04, 0x17
        /*006a*/ 	.short	(.L_31 - .L_30)
.L_30:
        /*006c*/ 	.word	0x00000000
        /*0070*/ 	.short	0x0002
        /*0072*/ 	.short	0x0010
        /*0074*/ 	.byte	0x00, 0xf5, 0x21, 0x00


	//----- nvinfo : EIATTR_KPARAM_INFO
	.align		4
.L_31:
        /*0078*/ 	.byte	0x04, 0x17
        /*007a*/ 	.short	(.L_33 - .L_32)
.L_32:
        /*007c*/ 	.word	0x00000000
        /*0080*/ 	.short	0x0001
        /*0082*/ 	.short	0x0008
        /*0084*/ 	.byte	0x00, 0xf5, 0x21, 0x00


	//----- nvinfo : EIATTR_KPARAM_INFO
	.align		4
.L_33:
        /*0088*/ 	.byte	0x04, 0x17
        /*008a*/ 	.short	(.L_35 - .L_34)
.L_34:
        /*008c*/ 	.word	0x00000000
        /*0090*/ 	.short	0x0000
        /*0092*/ 	.short	0x0000
        /*0094*/ 	.byte	0x00, 0xf5, 0x21, 0x00


	//----- nvinfo : EIATTR_SPARSE_MMA_MASK
	.align		4
.L_35:
        /*0098*/ 	.byte	0x03, 0x50
        /*009a*/ 	.short	0x0000


	//----- nvinfo : EIATTR_MAXREG_COUNT
	.align		4
        /*009c*/ 	.byte	0x03, 0x1b
        /*009e*/ 	.short	0x00ff


	//----- nvinfo : EIATTR_MERCURY_ISA_VERSION
	.align		4
        /*00a0*/ 	.byte	0x03, 0x5f
        /*00a2*/ 	.short	0x0101


	//----- nvinfo : EIATTR_VRC_CTA_INIT_COUNT
	.align		4
        /*00a4*/ 	.byte	0x02, 0x4a
	.zero		1
	.zero		1


	//----- nvinfo : EIATTR_EXIT_INSTR_OFFSETS
	.align		4
        /*00a8*/ 	.byte	0x04, 0x1c
        /*00aa*/ 	.short	(.L_37 - .L_36)


	//   ....[0]....
.L_36:
        /*00ac*/ 	.word	0x000000a0


	//   ....[1]....
        /*00b0*/ 	.word	0x000014d0


	//   ....[2]....
        /*00b4*/ 	.word	0x00002310


	//----- nvinfo : EIATTR_CRS_STACK_SIZE
	.align		4
.L_37:
        /*00b8*/ 	.byte	0x04, 0x1e
        /*00ba*/ 	.short	(.L_39 - .L_38)
.L_38:
        /*00bc*/ 	.word	0x00000000


	//----- nvinfo : EIATTR_CBANK_PARAM_SIZE
	.align		4
.L_39:
        /*00c0*/ 	.byte	0x03, 0x19
        /*00c2*/ 	.short	0x0034


	//----- nvinfo : EIATTR_PARAM_CBANK
	.align		4
        /*00c4*/ 	.byte	0x04, 0x0a
        /*00c6*/ 	.short	(.L_41 - .L_40)
	.align		4
.L_40:
        /*00c8*/ 	.word	index@(.nv.constant0._Z26streaming_attention_kernelPKfS0_S0_Pfiiiif)
        /*00cc*/ 	.short	0x0380
        /*00ce*/ 	.short	0x0034


	//----- nvinfo : EIATTR_SW_WAR
	.align		4
.L_41:
        /*00d0*/ 	.byte	0x04, 0x36
        /*00d2*/ 	.short	(.L_43 - .L_42)
.L_42:
        /*00d4*/ 	.word	0x00000008
.L_43:


//--------------------- .nv.info._Z22dense_attention_kernelPKfS0_S0_Pfiiif --------------------------
	.section	.nv.info._Z22dense_attention_kernelPKfS0_S0_Pfiiif,"",@"SHT_CUDA_INFO"
	.sectionflags	@""
	.align	4


	//----- nvinfo : EIATTR_CUDA_API_VERSION
	.align		4
        /*0000*/ 	.byte	0x04, 0x37
        /*0002*/ 	.short	(.L_45 - .L_44)
.L_44:
        /*0004*/ 	.word	0x00000082


	//----- nvinfo : EIATTR_KPARAM_INFO
	.align		4
.L_45:
        /*0008*/ 	.byte	0x04, 0x17
        /*000a*/ 	.short	(.L_47 - .L_46)
.L_46:
        /*000c*/ 	.word	0x00000000
        /*0010*/ 	.short	0x0007
        /*0012*/ 	.short	0x002c
        /*0014*/ 	.byte	0x00, 0xf0, 0x11, 0x00


	//----- nvinfo : EIATTR_KPARAM_INFO
	.align		4
.L_47:
        /*0018*/ 	.byte	0x04, 0x17
        /*001a*/ 	.short	(.L_49 - .L_48)
.L_48:
        /*001c*/ 	.word	0x00000000
        /*0020*/ 	.short	0x0006
        /*0022*/ 	.short	0x0028
        /*0024*/ 	.byte	0x00, 0xf0, 0x11, 0x00


	//----- nvinfo : EIATTR_KPARAM_INFO
	.align		4
.L_49:
        /*0028*/ 	.byte	0x04, 0x17
        /*002a*/ 	.short	(.L_51 - .L_50)
.L_50:
        /*002c*/ 	.word	0x00000000
        /*0030*/ 	.short	0x0005
        /*0032*/ 	.short	0x0024
        /*0034*/ 	.byte	0x00, 0xf0, 0x11, 0x00


	//----- nvinfo : EIATTR_KPARAM_INFO
	.align		4
.L_51:
        /*0038*/ 	.byte	0x04, 0x17
        /*003a*/ 	.short	(.L_53 - .L_52)
.L_52:
        /*003c*/ 	.word	0x00000000
        /*0040*/ 	.short	0x0004
        /*0042*/ 	.short	0x0020
        /*0044*/ 	.byte	0x00, 0xf0, 0x11, 0x00


	//----- nvinfo : EIATTR_KPARAM_INFO
	.align		4
.L_53:
        /*0048*/ 	.byte	0x04, 0x17
        /*004a*/ 	.short	(.L_55 - .L_54)
.L_54:
        /*004c*/ 	.word	0x00000000
        /*0050*/ 	.short	0x0003
        /*0052*/ 	.short	0x0018
        /*0054*/ 	.byte	0x00, 0xf5, 0x21, 0x00


	//----- nvinfo : EIATTR_KPARAM_INFO
	.align		4
.L_55:
        /*0058*/ 	.byte	0x04, 0x17
        /*005a*/ 	.short	(.L_57 - .L_56)
.L_56:
        /*005c*/ 	.word	0x00000000
        /*0060*/ 	.short	0x0002
        /*0062*/ 	.short	0x0010
        /*0064*/ 	.byte	0x00, 0xf5, 0x21, 0x00


	//----- nvinfo : EIATTR_KPARAM_INFO
	.align		4
.L_57:
        /*0068*/ 	.byte	0x04, 0x17
        /*006a*/ 	.short	(.L_59 - .L_58)
.L_58:
        /*006c*/ 	.word	0x00000000
        /*0070*/ 	.short	0x0001
        /*0072*/ 	.short	0x0008
        /*0074*/ 	.byte	0x00, 0xf5, 0x21, 0x00


	//----- nvinfo : EIATTR_KPARAM_INFO
	.align		4
.L_59:
        /*0078*/ 	.byte	0x04, 0x17
        /*007a*/ 	.short	(.L_61 - .L_60)
.L_60:
        /*007c*/ 	.word	0x00000000
        /*0080*/ 	.short	0x0000
        /*0082*/ 	.short	0x0000
        /*0084*/ 	.byte	0x00, 0xf5, 0x21, 0x00


	//----- nvinfo : EIATTR_SPARSE_MMA_MASK
	.align		4
.L_61:
        /*0088*/ 	.byte	0x03, 0x50
        /*008a*/ 	.short	0x0000


	//----- nvinfo : EIATTR_MAXREG_COUNT
	.align		4
        /*008c*/ 	.byte	0x03, 0x1b
        /*008e*/ 	.short	0x00ff


	//----- nvinfo : EIATTR_MERCURY_ISA_VERSION
	.align		4
        /*0090*/ 	.byte	0x03, 0x5f
        /*0092*/ 	.short	0x0101


	//----- nvinfo : EIATTR_VRC_CTA_INIT_COUNT
	.align		4
        /*0094*/ 	.byte	0x02, 0x4a
	.zero		1
	.zero		1


	//----- nvinfo : EIATTR_EXIT_INSTR_OFFSETS
	.align		4
        /*0098*/ 	.byte	0x04, 0x1c
        /*009a*/ 	.short	(.L_63 - .L_62)


	//   ....[0]....
.L_62:
        /*009c*/ 	.word	0x000000a0


	//   ....[1]....
        /*00a0*/ 	.word	0x00001be0


	//   ....[2]....
        /*00a4*/ 	.word	0x000028a0


	//   ....[3]....
        /*00a8*/ 	.word	0x00002a40


	//   ....[4]....
        /*00ac*/ 	.word	0x00002b30


	//   ....[5]....
        /*00b0*/ 	.word	0x00002c00


	//   ....[6]....
        /*00b4*/ 	.word	0x00002c70


	//----- nvinfo : EIATTR_CRS_STACK_SIZE
	.align		4
.L_63:
        /*00b8*/ 	.byte	0x04, 0x1e
        /*00ba*/ 	.short	(.L_65 - .L_64)
.L_64:
        /*00bc*/ 	.word	0x00000000


	//----- nvinfo : EIATTR_CBANK_PARAM_SIZE
	.align		4
.L_65:
        /*00c0*/ 	.byte	0x03, 0x19
        /*00c2*/ 	.short	0x0030


	//----- nvinfo : EIATTR_PARAM_CBANK
	.align		4
        /*00c4*/ 	.byte	0x04, 0x0a
        /*00c6*/ 	.short	(.L_67 - .L_66)
	.align		4
.L_66:
        /*00c8*/ 	.word	index@(.nv.constant0._Z22dense_attention_kernelPKfS0_S0_Pfiiif)
        /*00cc*/ 	.short	0x0380
        /*00ce*/ 	.short	0x0030


	//----- nvinfo : EIATTR_SW_WAR
	.align		4
.L_67:
        /*00d0*/ 	.byte	0x04, 0x36
        /*00d2*/ 	.short	(.L_69 - .L_68)
.L_68:
        /*00d4*/ 	.word	0x00000008
.L_69:


//--------------------- .nv.callgraph             --------------------------
	.section	.nv.callgraph,"",@"SHT_CUDA_CALLGRAPH"
	.align	4
	.sectionentsize	8
	.align		4
        /*0000*/ 	.word	0x00000000
	.align		4
        /*0004*/ 	.word	0xffffffff
	.align		4
        /*0008*/ 	.word	0x00000000
	.align		4
        /*000c*/ 	.word	0xfffffffe
	.align		4
        /*0010*/ 	.word	0x00000000
	.align		4
        /*0014*/ 	.word	0xfffffffd
	.align		4
        /*0018*/ 	.word	0x00000000
	.align		4
        /*001c*/ 	.word	0xfffffffc


//--------------------- .text._Z26streaming_attention_kernelPKfS0_S0_Pfiiiif --------------------------
	.section	.text._Z26streaming_attention_kernelPKfS0_S0_Pfiiiif,"ax",@progbits
	.align	128
        .global         _Z26streaming_attention_kernelPKfS0_S0_Pfiiiif
        .type           _Z26streaming_attention_kernelPKfS0_S0_Pfiiiif,@function
        .size           _Z26streaming_attention_kernelPKfS0_S0_Pfiiiif,(.L_x_70 - _Z26streaming_attention_kernelPKfS0_S0_Pfiiiif)
        .other          _Z26streaming_attention_kernelPKfS0_S0_Pfiiiif,@"STO_CUDA_ENTRY STV_DEFAULT"
_Z26streaming_attention_kernelPKfS0_S0_Pfiiiif:
.text._Z26streaming_attention_kernelPKfS0_S0_Pfiiiif:
[----:B------:R-:W0:Y:S01]  /*0000*/  LDC R1, c[0x0][0x37c] ;  /* 0x0000df00ff017b82 */ /* 0x000e220000000800 */
[----:B------:R-:W1:Y:S07]  /*0010*/  S2R R4, SR_TID.X ;  /* 0x0000000000047919 */ /* 0x000e6e0000002100 */
[----:B------:R-:W2:Y:S01]  /*0020*/  S2UR UR5, SR_CTAID.X ;  /* 0x00000000000579c3 */ /* 0x000ea20000002500 */
[----:B------:R-:W2:Y:S01]  /*0030*/  LDCU UR4, c[0x0][0x360] ;  /* 0x00006c00ff0477ac */ /* 0x000ea20008000800 */
[----:B0-----:R-:W-:-:S06]  /*0040*/  VIADD R1, R1, 0xffffff00 ;  /* 0xffffff0001017836 */ /* 0x001fcc0000000000 */
[----:B------:R-:W0:Y:S01]  /*0050*/  LDC.64 R2, c[0x0][0x3a0] ;  /* 0x0000e800ff027b82 */ /* 0x000e220000000a00 */
[----:B--2---:R-:W-:-:S06]  /*0060*/  UIMAD UR5, UR5, UR4, URZ ;  /* 0x00000004050572a4 */ /* 0x004fcc000f8e02ff */
[----:B-1----:R-:W-:Y:S02]  /*0070*/  VIADD R9, R4, UR5 ;  /* 0x0000000504097c36 */ /* 0x002fe40008000000 */
[----:B0-----:R-:W-:-:S05]  /*0080*/  IMAD R2, R3, R2, RZ ;  /* 0x0000000203027224 */ /* 0x001fca00078e02ff */
[----:B------:R-:W-:-:S13]  /*0090*/  ISETP.GE.AND P0, PT, R9, R2, PT ;  /* 0x000000020900720c */ /* 0x000fda0003f06270 */
[----:B------:R-:W-:Y:S05]  /*00a0*/  @P0 EXIT ;  /* 0x000000000000094d */ /* 0x000fea0003800000 */
[----:B------:R-:W-:Y:S01]  /*00b0*/  IABS R5, R3 ;  /* 0x0000000300057213 */ /* 0x000fe20000000000 */
[----:B------:R-:W0:Y:S01]  /*00c0*/  LDC.64 R20, c[0x0][0x3a8] ;  /* 0x0000ea00ff147b82 */ /* 0x000e220000000a00 */
[----:B------:R-:W-:Y:S01]  /*00d0*/  ISETP.GE.AND P2, PT, R9, RZ, PT ;  /* 0x000000ff0900720c */ /* 0x000fe20003f46270 */
[----:B------:R-:W1:Y:S01]  /*00e0*/  LDCU.64 UR6, c[0x0][0x358] ;  /* 0x00006b00ff0677ac */ /* 0x000e620008000a00 */
[----:B------:R-:W2:Y:S01]  /*00f0*/  I2F.RP R0, R5 ;  /* 0x0000000500007306 */ /* 0x000ea20000209400 */
[----:B------:R-:W-:Y:S01]  /*0100*/  BSSY.RECONVERGENT B0, `(.L_x_0) ;  /* 0x00000d6000007945 */ /* 0x000fe20003800200 */
[----:B------:R-:W3:Y:S06]  /*0110*/  LDCU.128 UR8, c[0x0][0x380] ;  /* 0x00007000ff0877ac */ /* 0x000eec0008000c00 */
[----:B--2---:R-:W2:Y:S02]  /*0120*/  MUFU.RCP R0, R0 ;  /* 0x0000000000007308 */ /* 0x004ea40000001000 */
[----:B--2---:R-:W-:-:S06]  /*0130*/  VIADD R6, R0, 0xffffffe ;  /* 0x0ffffffe00067836 */ /* 0x004fcc0000000000 */
[----:B------:R2:W4:Y:S02]  /*0140*/  F2I.FTZ.U32.TRUNC.NTZ R7, R6 ;  /* 0x0000000600077305 */ /* 0x000524000021f000 */
[----:B--2---:R-:W-:Y:S01]  /*0150*/  IMAD.MOV.U32 R6, RZ, RZ, RZ ;  /* 0x000000ffff067224 */ /* 0x004fe200078e00ff */
[----:B----4-:R-:W-:-:S05]  /*0160*/  IADD3 R2, PT, PT, RZ, -R7, RZ ;  /* 0x80000007ff027210 */ /* 0x010fca0007ffe0ff */
[----:B------:R-:W-:Y:S01]  /*0170*/  IMAD R11, R2, R5, RZ ;  /* 0x00000005020b7224 */ /* 0x000fe200078e02ff */
[----:B------:R-:W-:-:S03]  /*0180*/  IABS R2, R9 ;  /* 0x0000000900027213 */ /* 0x000fc60000000000 */
[----:B------:R-:W-:-:S06]  /*0190*/  IMAD.HI.U32 R7, R7, R11, R6 ;  /* 0x0000000b07077227 */ /* 0x000fcc00078e0006 */
[----:B------:R-:W-:-:S04]  /*01a0*/  IMAD.HI.U32 R7, R7, R2, RZ ;  /* 0x0000000207077227 */ /* 0x000fc800078e00ff */
[----:B------:R-:W-:-:S04]  /*01b0*/  IMAD.MOV R7, RZ, RZ, -R7 ;  /* 0x000000ffff077224 */ /* 0x000fc800078e0a07 */
[----:B------:R-:W-:Y:S02]  /*01c0*/  IMAD R0, R5, R7, R2 ;  /* 0x0000000705007224 */ /* 0x000fe400078e0202 */
[----:B0-----:R-:W-:-:S03]  /*01d0*/  IMAD R2, R9, R20, RZ ;  /* 0x0000001409027224 */ /* 0x001fc600078e02ff */
[----:B------:R-:W-:Y:S02]  /*01e0*/  ISETP.GT.U32.AND P0, PT, R5, R0, PT ;  /* 0x000000000500720c */ /* 0x000fe40003f04070 */
[----:B------:R-:W-:-:S11]  /*01f0*/  SHF.R.S32.HI R24, RZ, 0x1f, R2 ;  /* 0x0000001fff187819 */ /* 0x000fd60000011402 */
[----:B------:R-:W-:Y:S01]  /*0200*/  @!P0 IMAD.IADD R0, R0, 0x1, -R5 ;  /* 0x0000000100008824 */ /* 0x000fe200078e0a05 */
[----:B------:R-:W-:-:S04]  /*0210*/  ISETP.NE.AND P0, PT, R3, RZ, PT ;  /* 0x000000ff0300720c */ /* 0x000fc80003f05270 */
[----:B------:R-:W-:-:S13]  /*0220*/  ISETP.GT.U32.AND P1, PT, R5, R0, PT ;  /* 0x000000000500720c */ /* 0x000fda0003f24070 */
[----:B------:R-:W-:-:S05]  /*0230*/  @!P1 IADD3 R0, PT, PT, R0, -R5, RZ ;  /* 0x8000000500009210 */ /* 0x000fca0007ffe0ff */
[----:B------:R-:W-:Y:S01]  /*0240*/  @!P2 IMAD.MOV R0, RZ, RZ, -R0 ;  /* 0x000000ffff00a224 */ /* 0x000fe200078e0a00 */
[----:B------:R-:W-:Y:S01]  /*0250*/  @!P0 LOP3.LUT R0, RZ, R3, RZ, 0x33, !PT ;  /* 0x00000003ff008212 */ /* 0x000fe200078e33ff */
[----:B------:R-:W-:-:S03]  /*0260*/  HFMA2 R3, -RZ, RZ, -10824, -13904 ;  /* 0xf149f2caff037431 */ /* 0x000fc600000001ff */
[----:B------:R-:W-:Y:S01]  /*0270*/  VIADDMNMX R21, R0, -R21, 0xffffffff, !PT ;  /* 0xffffffff00157446 */ /* 0x000fe20007800915 */
[----:B------:R-:W-:-:S04]  /*0280*/  IMAD.IADD R6, R9, 0x1, -R0 ;  /* 0x0000000109067824 */ /* 0x000fc800078e0a00 */
[----:B------:R-:W-:-:S04]  /*0290*/  VIADD R5, R21, 0x1 ;  /* 0x0000000115057836 */ /* 0x000fc80000000000 */
[----:B------:R-:W-:-:S05]  /*02a0*/  IMAD.IADD R7, R0, 0x1, -R5 ;  /* 0x0000000100077824 */ /* 0x000fca00078e0a05 */
[----:B------:R-:W-:-:S13]  /*02b0*/  ISETP.GE.AND P0, PT, R7, RZ, PT ;  /* 0x000000ff0700720c */ /* 0x000fda0003f06270 */
[----:B-1-3--:R-:W-:Y:S05]  /*02c0*/  @!P0 BRA `(.L_x_1) ;  /* 0x0000000800e48947 */ /* 0x00afea0003800000 */
[----:B------:R-:W-:-:S13]  /*02d0*/  ISETP.GE.AND P0, PT, R20, 0x1, PT ;  /* 0x000000011400780c */ /* 0x000fda0003f06270 */
[----:B------:R-:W-:Y:S05]  /*02e0*/  @!P0 BRA `(.L_x_2) ;  /* 0x0000000400fc8947 */ /* 0x000fea0003800000 */
[C---:B------:R-:W-:Y:S01]  /*02f0*/  LOP3.LUT R23, R20.reuse, 0x7, RZ, 0xc0, !PT ;  /* 0x0000000714177812 */ /* 0x040fe200078ec0ff */
[C---:B------:R-:W-:Y:S01]  /*0300*/  VIADD R3, R20.reuse, 0xffffffff ;  /* 0xffffffff14037836 */ /* 0x040fe20000000000 */
[----:B------:R-:W-:Y:S01]  /*0310*/  BSSY.RECONVERGENT B1, `(.L_x_3) ;  /* 0x000007b000017945 */ /* 0x000fe20003800200 */
[----:B------:R-:W-:Y:S01]  /*0320*/  LOP3.LUT R22, R20, 0x3, RZ, 0xc0, !PT ;  /* 0x0000000314167812 */ /* 0x000fe200078ec0ff */
[----:B------:R-:W-:Y:S01]  /*0330*/  IMAD.IADD R9, R6, 0x1, R5 ;  /* 0x0000000106097824 */ /* 0x000fe200078e0205 */
[----:B------:R-:W-:Y:S01]  /*0340*/  LOP3.LUT R20, R20, 0x7ffffff8, RZ, 0xc0, !PT ;  /* 0x7ffffff814147812 */ /* 0x000fe200078ec0ff */
[----:B------:R-:W-:Y:S01]  /*0350*/  VIADD R8, R23, 0xffffffff ;  /* 0xffffffff17087836 */ /* 0x000fe20000000000 */
[----:B------:R-:W-:Y:S01]  /*0360*/  ISETP.GE.U32.AND P1, PT, R3, 0x7, PT ;  /* 0x000000070300780c */ /* 0x000fe20003f26070 */
[----:B------:R-:W-:Y:S01]  /*0370*/  IMAD.MOV.U32 R3, RZ, RZ, -0xeb60d36 ;  /* 0xf149f2caff037424 */ /* 0x000fe200078e00ff */
[----:B------:R-:W-:Y:S01]  /*0380*/  IADD3 R11, PT, PT, R0, -R21, RZ ;  /* 0x80000015000b7210 */ /* 0x000fe20007ffe0ff */
[----:B------:R-:W-:Y:S01]  /*0390*/  IMAD.MOV.U32 R10, RZ, RZ, RZ ;  /* 0x000000ffff0a7224 */ /* 0x000fe200078e00ff */
[----:B------:R-:W-:-:S13]  /*03a0*/  ISETP.GE.U32.AND P0, PT, R8, 0x3, PT ;  /* 0x000000030800780c */ /* 0x000fda0003f06070 */
.L_x_8:
[----:B0-----:R-:W0:Y:S01]  /*03b0*/  LDC R28, c[0x0][0x3a8] ;  /* 0x0000ea00ff1c7b82 */ /* 0x001e220000000800 */
[----:B------:R-:W-:Y:S01]  /*03c0*/  IADD3 R25, PT, PT, R9, R10, RZ ;  /* 0x0000000a09197210 */ /* 0x000fe20007ffe0ff */
[----:B------:R-:W-:Y:S02]  /*03d0*/  IMAD.MOV.U32 R8, RZ, RZ, RZ ;  /* 0x000000ffff087224 */ /* 0x000fe400078e00ff */
[----:B------:R-:W-:Y:S02]  /*03e0*/  IMAD.MOV.U32 R27, RZ, RZ, RZ ;  /* 0x000000ffff1b7224 */ /* 0x000fe400078e00ff */
[----:B0-----:R-:W-:-:S05]  /*03f0*/  IMAD R25, R25, R28, RZ ;  /* 0x0000001c19197224 */ /* 0x001fca00078e02ff */
[----:B------:R-:W-:Y:S01]  /*0400*/  SHF.R.S32.HI R26, RZ, 0x1f, R25 ;  /* 0x0000001fff1a7819 */ /* 0x000fe20000011419 */
[----:B------:R-:W-:Y:S06]  /*0410*/  @!P1 BRA `(.L_x_4) ;  /* 0x0000000000989947 */ /* 0x000fec0003800000 */
[----:B------:R-:W-:Y:S01]  /*0420*/  IMAD.MOV.U32 R8, RZ, RZ, RZ ;  /* 0x000000ffff087224 */ /* 0x000fe200078e00ff */
[----:B------:R-:W-:-:S07]  /*0430*/  MOV R17, RZ ;  /* 0x000000ff00117202 */ /* 0x000fce0000000f00 */
.L_x_5:
[-C--:B------:R-:W-:Y:S02]  /*0440*/  IADD3 R15, P2, PT, R2, R17.reuse, RZ ;  /* 0x00000011020f7210 */ /* 0x080fe40007f5e0ff */
[----:B------:R-:W-:-:S03]  /*0450*/  IADD3 R13, P3, PT, R25, R17, RZ ;  /* 0x00000011190d7210 */ /* 0x000fc60007f7e0ff */
[----:B------:R-:W-:Y:S01]  /*0460*/  IMAD.X R18, RZ, RZ, R24, P2 ;  /* 0x000000ffff127224 */ /* 0x000fe200010e0618 */
[----:B------:R-:W-:Y:S01]  /*0470*/  LEA R14, P2, R15, UR8, 0x2 ;  /* 0x000000080f0e7c11 */ /* 0x000fe2000f8410ff */
[----:B------:R-:W-:Y:S01]  /*0480*/  IMAD.X R16, RZ, RZ, R26, P3 ;  /* 0x000000ffff107224 */ /* 0x000fe200018e061a */
[----:B------:R-:W-:Y:S02]  /*0490*/  LEA R12, P3, R13, UR10, 0x2 ;  /* 0x0000000a0d0c7c11 */ /* 0x000fe4000f8610ff */
[----:B------:R-:W-:Y:S02]  /*04a0*/  LEA.HI.X R15, R15, UR9, R18, 0x2, P2 ;  /* 0x000000090f0f7c11 */ /* 0x000fe400090f1412 */
[----:B------:R-:W-:-:S03]  /*04b0*/  LEA.HI.X R13, R13, UR11, R16, 0x2, P3 ;  /* 0x0000000b0d0d7c11 */ /* 0x000fc600098f1410 */
[----:B------:R-:W2:Y:S04]  /*04c0*/  LDG.E.CONSTANT R19, desc[UR6][R14.64] ;  /* 0x000000060e137981 */ /* 0x000ea8000c1e9900 */
[----:B------:R-:W2:Y:S04]  /*04d0*/  LDG.E.CONSTANT R16, desc[UR6][R12.64] ;  /* 0x000000060c107981 */ /* 0x000ea8000c1e9900 */
[----:B------:R-:W3:Y:S04]  /*04e0*/  LDG.E.CONSTANT R27, desc[UR6][R14.64+0x4] ;  /* 0x000004060e1b7981 */ /* 0x000ee8000c1e9900 */
[----:B------:R-:W3:Y:S04]  /*04f0*/  LDG.E.CONSTANT R18, desc[UR6][R12.64+0x4] ;  /* 0x000004060c127981 */ /* 0x000ee8000c1e9900 */
[----:B------:R-:W4:Y:S04]  /*0500*/  LDG.E.CONSTANT R29, desc[UR6][R14.64+0xc] ;  /* 0x00000c060e1d7981 */ /* 0x000f28000c1e9900 */
[----:B------:R-:W4:Y:S04]  /*0510*/  LDG.E.CONSTANT R30, desc[UR6][R12.64+0xc] ;  /* 0x00000c060c1e7981 */ /* 0x000f28000c1e9900 */
[----:B------:R-:W5:Y:S04]  /*0520*/  LDG.E.CONSTANT R34, desc[UR6][R12.64+0x10] ;  /* 0x000010060c227981 */ /* 0x000f68000c1e9900 */
[----:B------:R-:W5:Y:S04]  /*0530*/  LDG.E.CONSTANT R35, desc[UR6][R12.64+0x14] ;  /* 0x000014060c237981 */ /* 0x000f68000c1e9900 */
[----:B------:R-:W5:Y:S04]  /*0540*/  LDG.E.CONSTANT R33, desc[UR6][R12.64+0x18] ;  /* 0x000018060c217981 */ /* 0x000f68000c1e9900 */
[----:B------:R-:W5:Y:S04]  /*0550*/  LDG.E.CONSTANT R31, desc[UR6][R14.64+0x1c] ;  /* 0x00001c060e1f7981 */ /* 0x000f68000c1e9900 */
[----:B------:R-:W5:Y:S01]  /*0560*/  LDG.E.CONSTANT R32, desc[UR6][R12.64+0x1c] ;  /* 0x00001c060c207981 */ /* 0x000f62000c1e9900 */
[----:B--2---:R-:W-:-:S03]  /*0570*/  FFMA R16, R19, R16, R8 ;  /* 0x0000001013107223 */ /* 0x004fc60000000008 */
[----:B------:R-:W2:Y:S04]  /*0580*/  LDG.E.CONSTANT R8, desc[UR6][R14.64+0x8] ;  /* 0x000008060e087981 */ /* 0x000ea8000c1e9900 */
[----:B------:R-:W2:Y:S01]  /*0590*/  LDG.E.CONSTANT R19, desc[UR6][R12.64+0x8] ;  /* 0x000008060c137981 */ /* 0x000ea2000c1e9900 */
[----:B---3--:R-:W-:-:S03]  /*05a0*/  FFMA R37, R27, R18, R16 ;  /* 0x000000121b257223 */ /* 0x008fc60000000010 */
[----:B------:R-:W5:Y:S04]  /*05b0*/  LDG.E.CONSTANT R27, desc[UR6][R14.64+0x10] ;  /* 0x000010060e1b7981 */ /* 0x000f68000c1e9900 */
[----:B------:R-:W3:Y:S04]  /*05c0*/  LDG.E.CONSTANT R18, desc[UR6][R14.64+0x14] ;  /* 0x000014060e127981 */ /* 0x000ee8000c1e9900 */
[----:B------:R-:W3:Y:S01]  /*05d0*/  LDG.E.CONSTANT R16, desc[UR6][R14.64+0x18] ;  /* 0x000018060e107981 */ /* 0x000ee2000c1e9900 */
[----:B------:R-:W-:-:S05]  /*05e0*/  VIADD R17, R17, 0x8 ;  /* 0x0000000811117836 */ /* 0x000fca0000000000 */
[----:B------:R-:W-:Y:S01]  /*05f0*/  ISETP.NE.AND P2, PT, R17, R20, PT ;  /* 0x000000141100720c */ /* 0x000fe20003f45270 */
[----:B--2---:R-:W-:-:S04]  /*0600*/  FFMA R8, R8, R19, R37 ;  /* 0x0000001308087223 */ /* 0x004fc80000000025 */
[----:B----4-:R-:W-:-:S04]  /*0610*/  FFMA R8, R29, R30, R8 ;  /* 0x0000001e1d087223 */ /* 0x010fc80000000008 */
[----:B-----5:R-:W-:-:S04]  /*0620*/  FFMA R27, R27, R34, R8 ;  /* 0x000000221b1b7223 */ /* 0x020fc80000000008 */
[----:B---3--:R-:W-:-:S04]  /*0630*/  FFMA R27, R18, R35, R27 ;  /* 0x00000023121b7223 */ /* 0x008fc8000000001b */
[----:B------:R-:W-:-:S04]  /*0640*/  FFMA R16, R16, R33, R27 ;  /* 0x0000002110107223 */ /* 0x000fc8000000001b */
[----:B------:R-:W-:Y:S01]  /*0650*/  FFMA R8, R31, R32, R16 ;  /* 0x000000201f087223 */ /* 0x000fe20000000010 */
[----:B------:R-:W-:Y:S06]  /*0660*/  @P2 BRA `(.L_x_5) ;  /* 0xfffffffc00742947 */ /* 0x000fec000383ffff */
[----:B------:R-:W-:-:S07]  /*0670*/  MOV R27, R20 ;  /* 0x00000014001b7202 */ /* 0x000fce0000000f00 */
.L_x_4:
[----:B------:R-:W-:-:S13]  /*0680*/  ISETP.NE.AND P2, PT, R23, RZ, PT ;  /* 0x000000ff1700720c */ /* 0x000fda0003f45270 */
[----:B------:R-:W-:Y:S05]  /*0690*/  @!P2 BRA `(.L_x_6) ;  /* 0x0000000000e4a947 */ /* 0x000fea0003800000 */
[----:B------:R-:W-:Y:S01]  /*06a0*/  ISETP.NE.AND P2, PT, R22, RZ, PT ;  /* 0x000000ff1600720c */ /* 0x000fe20003f45270 */
[----:B------:R-:W-:-:S12]  /*06b0*/  @!P0 BRA `(.L_x_7) ;  /* 0x0000000000588947 */ /* 0x000fd80003800000 */
[----:B------:R-:W0:Y:S01]  /*06c0*/  LDCU.128 UR12, c[0x0][0x380] ;  /* 0x00007000ff0c77ac */ /* 0x000e220008000c00 */
[-C--:B------:R-:W-:Y:S02]  /*06d0*/  IADD3 R15, P3, PT, R2, R27.reuse, RZ ;  /* 0x0000001b020f7210 */ /* 0x080fe40007f7e0ff */
[----:B------:R-:W-:-:S03]  /*06e0*/  IADD3 R13, P5, PT, R25, R27, RZ ;  /* 0x0000001b190d7210 */ /* 0x000fc60007fbe0ff */
[----:B------:R-:W-:Y:S02]  /*06f0*/  IMAD.X R18, RZ, RZ, R24, P3 ;  /* 0x000000ffff127224 */ /* 0x000fe400018e0618 */
[----:B------:R-:W-:Y:S01]  /*0700*/  IMAD.X R16, RZ, RZ, R26, P5 ;  /* 0x000000ffff107224 */ /* 0x000fe200028e061a */
[----:B0-----:R-:W-:Y:S02]  /*0710*/  LEA R14, P4, R15, UR12, 0x2 ;  /* 0x0000000c0f0e7c11 */ /* 0x001fe4000f8810ff */
        /* <DEDUP_REMOVED lines=10> */
[----:B------:R-:W5:Y:S01]  /*07c0*/  LDG.E.CONSTANT R32, desc[UR6][R12.64+0xc] ;  /* 0x00000c060c207981 */ /* 0x000f62000c1e9900 */
[----:B------:R-:W-:-:S02]  /*07d0*/  VIADD R27, R27, 0x4 ;  /* 0x000000041b1b7836 */ /* 0x000fc40000000000 */
[----:B--2---:R-:W-:-:S04]  /*07e0*/  FFMA R16, R17, R16, R8 ;  /* 0x0000001011107223 */ /* 0x004fc80000000008 */
[----:B---3--:R-:W-:-:S04]  /*07f0*/  FFMA R16, R19, R18, R16 ;  /* 0x0000001213107223 */ /* 0x008fc80000000010 */
[----:B----4-:R-:W-:-:S04]  /*0800*/  FFMA R16, R29, R30, R16 ;  /* 0x0000001e1d107223 */ /* 0x010fc80000000010 */
[----:B-----5:R-:W-:-:S07]  /*0810*/  FFMA R8, R31, R32, R16 ;  /* 0x000000201f087223 */ /* 0x020fce0000000010 */
.L_x_7:
[----:B------:R-:W-:Y:S05]  /*0820*/  @!P2 BRA `(.L_x_6) ;  /* 0x000000000080a947 */ /* 0x000fea0003800000 */
[----:B------:R-:W0:Y:S01]  /*0830*/  LDC.64 R16, c[0x0][0x380] ;  /* 0x0000e000ff107b82 */ /* 0x000e220000000a00 */
[----:B------:R-:W-:Y:S02]  /*0840*/  ISETP.NE.AND P3, PT, R22, 0x1, PT ;  /* 0x000000011600780c */ /* 0x000fe40003f65270 */
[----:B------:R-:W-:-:S05]  /*0850*/  LOP3.LUT P2, RZ, R28, 0x1, RZ, 0xc0, !PT ;  /* 0x000000011cff7812 */ /* 0x000fca000784c0ff */
[----:B------:R-:W1:Y:S06]  /*0860*/  LDC.64 R12, c[0x0][0x388] ;  /* 0x0000e200ff0c7b82 */ /* 0x000e6c0000000a00 */
[-C--:B------:R-:W-:Y:S02]  /*0870*/  @P3 IADD3 R28, P4, PT, R2, R27.reuse, RZ ;  /* 0x0000001b021c3210 */ /* 0x080fe40007f9e0ff */
[----:B------:R-:W2:Y:S01]  /*0880*/  LDC.64 R18, c[0x0][0x380] ;  /* 0x0000e000ff127b82 */ /* 0x000ea20000000a00 */
[----:B------:R-:W-:Y:S01]  /*0890*/  @P3 IADD3 R30, P5, PT, R25, R27, RZ ;  /* 0x0000001b191e3210 */ /* 0x000fe20007fbe0ff */
[----:B------:R-:W-:Y:S01]  /*08a0*/  @P3 VIADD R27, R27, 0x2 ;  /* 0x000000021b1b3836 */ /* 0x000fe20000000000 */
[----:B------:R-:W-:-:S05]  /*08b0*/  @P3 IADD3.X R29, PT, PT, RZ, R24, RZ, P4, !PT ;  /* 0x00000018ff1d3210 */ /* 0x000fca00027fe4ff */
[----:B------:R-:W3:Y:S01]  /*08c0*/  LDC.64 R14, c[0x0][0x388] ;  /* 0x0000e200ff0e7b82 */ /* 0x000ee20000000a00 */
[----:B0-----:R-:W-:-:S04]  /*08d0*/  @P3 LEA R16, P4, R28, R16, 0x2 ;  /* 0x000000101c103211 */ /* 0x001fc800078810ff */
[----:B------:R-:W-:Y:S01]  /*08e0*/  @P3 LEA.HI.X R17, R28, R17, R29, 0x2, P4 ;  /* 0x000000111c113211 */ /* 0x000fe200020f141d */
[----:B------:R-:W-:Y:S01]  /*08f0*/  @P3 IMAD.X R29, RZ, RZ, R26, P5 ;  /* 0x000000ffff1d3224 */ /* 0x000fe200028e061a */
[----:B------:R-:W-:Y:S02]  /*0900*/  @P2 IADD3 R28, P4, PT, R2, R27, RZ ;  /* 0x0000001b021c2210 */ /* 0x000fe40007f9e0ff */
[----:B-1----:R-:W-:-:S04]  /*0910*/  @P3 LEA R12, P5, R30, R12, 0x2 ;  /* 0x0000000c1e0c3211 */ /* 0x002fc800078a10ff */
[----:B------:R-:W-:Y:S01]  /*0920*/  @P3 LEA.HI.X R13, R30, R13, R29, 0x2, P5 ;  /* 0x0000000d1e0d3211 */ /* 0x000fe200028f141d */
[----:B------:R-:W-:Y:S01]  /*0930*/  @P2 IMAD.X R29, RZ, RZ, R24, P4 ;  /* 0x000000ffff1d2224 */ /* 0x000fe200020e0618 */
[----:B------:R-:W-:Y:S02]  /*0940*/  @P2 IADD3 R25, P5, PT, R25, R27, RZ ;  /* 0x0000001b19192210 */ /* 0x000fe40007fbe0ff */
[C---:B--2---:R-:W-:Y:S01]  /*0950*/  @P2 LEA R18, P4, R28.reuse, R18, 0x2 ;  /* 0x000000121c122211 */ /* 0x044fe200078810ff */
[----:B------:R-:W2:Y:S01]  /*0960*/  @P3 LDG.E.CONSTANT R27, desc[UR6][R16.64] ;  /* 0x00000006101b3981 */ /* 0x000ea2000c1e9900 */
[----:B------:R-:W-:Y:S02]  /*0970*/  @P2 IADD3.X R26, PT, PT, RZ, R26, RZ, P5, !PT ;  /* 0x0000001aff1a2210 */ /* 0x000fe40002ffe4ff */
[----:B------:R-:W-:Y:S02]  /*0980*/  @P2 LEA.HI.X R19, R28, R19, R29, 0x2, P4 ;  /* 0x000000131c132211 */ /* 0x000fe400020f141d */
[----:B------:R-:W2:Y:S01]  /*0990*/  @P3 LDG.E.CONSTANT R28, desc[UR6][R12.64] ;  /* 0x000000060c1c3981 */ /* 0x000ea2000c1e9900 */
[----:B---3--:R-:W-:-:S03]  /*09a0*/  @P2 LEA R14, P4, R25, R14, 0x2 ;  /* 0x0000000e190e2211 */ /* 0x008fc600078810ff */
[----:B------:R-:W3:Y:S01]  /*09b0*/  @P2 LDG.E.CONSTANT R19, desc[UR6][R18.64] ;  /* 0x0000000612132981 */ /* 0x000ee2000c1e9900 */
[----:B------:R-:W-:-:S03]  /*09c0*/  @P2 LEA.HI.X R15, R25, R15, R26, 0x2, P4 ;  /* 0x0000000f190f2211 */ /* 0x000fc600020f141a */
[----:B------:R-:W4:Y:S04]  /*09d0*/  @P3 LDG.E.CONSTANT R26, desc[UR6][R16.64+0x4] ;  /* 0x00000406101a3981 */ /* 0x000f28000c1e9900 */
[----:B------:R-:W4:Y:S04]  /*09e0*/  @P3 LDG.E.CONSTANT R25, desc[UR6][R12.64+0x4] ;  /* 0x000004060c193981 */ /* 0x000f28000c1e9900 */
[----:B------:R-:W3:Y:S01]  /*09f0*/  @P2 LDG.E.CONSTANT R14, desc[UR6][R14.64] ;  /* 0x000000060e0e2981 */ /* 0x000ee2000c1e9900 */
[----:B--2---:R-:W-:-:S04]  /*0a00*/  @P3 FFMA R27, R27, R28, R8 ;  /* 0x0000001c1b1b3223 */ /* 0x004fc80000000008 */
[----:B----4-:R-:W-:-:S04]  /*0a10*/  @P3 FFMA R8, R26, R25, R27 ;  /* 0x000000191a083223 */ /* 0x010fc8000000001b */
[----:B---3--:R-:W-:-:S07]  /*0a20*/  @P2 FFMA R8, R19, R14, R8 ;  /* 0x0000000e13082223 */ /* 0x008fce0000000008 */
.L_x_6:
[----:B------:R-:W0:Y:S01]  /*0a30*/  LDCU UR4, c[0x0][0x3b0] ;  /* 0x00007600ff0477ac */ /* 0x000e220008000800 */
[C---:B------:R-:W-:Y:S02]  /*0a40*/  IMAD R13, R10.reuse, 0x4, R1 ;  /* 0x000000040a0d7824 */ /* 0x040fe400078e0201 */
[----:B------:R-:W-:-:S05]  /*0a50*/  VIADD R10, R10, 0x1 ;  /* 0x000000010a0a7836 */ /* 0x000fca0000000000 */
[----:B------:R-:W-:Y:S01]  /*0a60*/  ISETP.NE.AND P3, PT, R10, R11, PT ;  /* 0x0000000b0a00720c */ /* 0x000fe20003f65270 */
[----:B0-----:R-:W-:-:S05]  /*0a70*/  FMUL R8, R8, UR4 ;  /* 0x0000000408087c20 */ /* 0x001fca0008400000 */
[----:B------:R0:W-:Y:S01]  /*0a80*/  STL [R13], R8 ;  /* 0x000000080d007387 */ /* 0x0001e20000100800 */
[----:B------:R-:W-:-:S04]  /*0a90*/  FSETP.GT.AND P2, PT, R8, R3, PT ;  /* 0x000000030800720b */ /* 0x000fc80003f44000 */
[----:B------:R-:W-:Y:S02]  /*0aa0*/  FSEL R3, R8, R3, P2 ;  /* 0x0000000308037208 */ /* 0x000fe40001000000 */
[----:B------:R-:W-:Y:S07]  /*0ab0*/  @P3 BRA `(.L_x_8) ;  /* 0xfffffff8003c3947 */ /* 0x000fee000383ffff */
[----:B------:R-:W-:Y:S05]  /*0ac0*/  BSYNC.RECONVERGENT B1 ;  /* 0x0000000000017941 */ /* 0x000fea0003800200 */
.L_x_3:
[----:B------:R-:W-:Y:S05]  /*0ad0*/  BRA `(.L_x_1) ;  /* 0x0000000000e07947 */ /* 0x000fea0003800000 */
.L_x_2:
[----:B------:R-:W0:Y:S01]  /*0ae0*/  LDCU UR4, c[0x0][0x3b0] ;  /* 0x00007600ff0477ac */ /* 0x000e220008000800 */
[----:B------:R-:W-:Y:S01]  /*0af0*/  ISETP.GE.U32.AND P0, PT, R7, 0x7, PT ;  /* 0x000000070700780c */ /* 0x000fe20003f06070 */
[----:B------:R-:W-:Y:S01]  /*0b00*/  IMAD.IADD R19, R0, 0x1, -R21 ;  /* 0x0000000100137824 */ /* 0x000fe200078e0a15 */
[----:B------:R-:W-:Y:S01]  /*0b10*/  BSSY.RECONVERGENT B1, `(.L_x_9) ;  /* 0x0000019000017945 */ /* 0x000fe20003800200 */
[----:B------:R-:W-:Y:S02]  /*0b20*/  HFMA2 R3, -RZ, RZ, -10824, -13904 ;  /* 0xf149f2caff037431 */ /* 0x000fe400000001ff */
[----:B------:R-:W-:Y:S01]  /*0b30*/  IMAD.MOV.U32 R16, RZ, RZ, RZ ;  /* 0x000000ffff107224 */ /* 0x000fe200078e00ff */
[----:B------:R-:W-:-:S04]  /*0b40*/  LOP3.LUT R20, R19, 0x7, RZ, 0xc0, !PT ;  /* 0x0000000713147812 */ /* 0x000fc800078ec0ff */
[----:B------:R-:W-:Y:S01]  /*0b50*/  ISETP.NE.AND P2, PT, R20, RZ, PT ;  /* 0x000000ff1400720c */ /* 0x000fe20003f45270 */
[----:B0-----:R-:W-:Y:S02]  /*0b60*/  FMUL R12, RZ, UR4 ;  /* 0x00000004ff0c7c20 */ /* 0x001fe40008400000 */
[----:B------:R-:W-:Y:S10]  /*0b70*/  @!P0 BRA `(.L_x_10) ;  /* 0x0000000000488947 */ /* 0x000ff40003800000 */
[----:B------:R-:W-:Y:S01]  /*0b80*/  LOP3.LUT R16, R19, 0xfffffff8, RZ, 0xc0, !PT ;  /* 0xfffffff813107812 */ /* 0x000fe200078ec0ff */
[----:B------:R-:W-:Y:S02]  /*0b90*/  IMAD.MOV.U32 R3, RZ, RZ, -0xeb60d36 ;  /* 0xf149f2caff037424 */ /* 0x000fe400078e00ff */
[----:B------:R-:W-:-:S07]  /*0ba0*/  IMAD.MOV.U32 R17, RZ, RZ, RZ ;  /* 0x000000ffff117224 */ /* 0x000fce00078e00ff */
.L_x_11:
[C---:B0-----:R-:W-:Y:S01]  /*0bb0*/  LEA R18, R17.reuse, R1, 0x2 ;  /* 0x0000000111127211 */ /* 0x041fe200078e10ff */
[--C-:B------:R-:W-:Y:S01]  /*0bc0*/  IMAD.MOV.U32 R13, RZ, RZ, R12.reuse ;  /* 0x000000ffff0d7224 */ /* 0x100fe200078e000c */
[----:B------:R-:W-:Y:S01]  /*0bd0*/  MOV R9, R12 ;  /* 0x0000000c00097202 */ /* 0x000fe20000000f00 */
[--C-:B------:R-:W-:Y:S01]  /*0be0*/  IMAD.MOV.U32 R14, RZ, RZ, R12.reuse ;  /* 0x000000ffff0e7224 */ /* 0x100fe200078e000c */
[----:B------:R-:W-:Y:S01]  /*0bf0*/  IADD3 R17, PT, PT, R17, 0x8, RZ ;  /* 0x0000000811117810 */ /* 0x000fe20007ffe0ff */
[--C-:B------:R-:W-:Y:S01]  /*0c00*/  IMAD.MOV.U32 R8, RZ, RZ, R12.reuse ;  /* 0x000000ffff087224 */ /* 0x100fe200078e000c */
[CC--:B------:R-:W-:Y:S01]  /*0c10*/  FSETP.GT.AND P0, PT, R12.reuse, R3.reuse, PT ;  /* 0x000000030c00720b */ /* 0x0c0fe20003f04000 */
[--C-:B------:R-:W-:Y:S01]  /*0c20*/  IMAD.MOV.U32 R10, RZ, RZ, R12.reuse ;  /* 0x000000ffff0a7224 */ /* 0x100fe200078e000c */
[----:B------:R-:W-:Y:S01]  /*0c30*/  ISETP.NE.AND P1, PT, R17, R16, PT ;  /* 0x000000101100720c */ /* 0x000fe20003f25270 */
[--C-:B------:R-:W-:Y:S01]  /*0c40*/  IMAD.MOV.U32 R11, RZ, RZ, R12.reuse ;  /* 0x000000ffff0b7224 */ /* 0x100fe200078e000c */
[----:B------:R-:W-:Y:S01]  /*0c50*/  FSEL R3, R12, R3, P0 ;  /* 0x000000030c037208 */ /* 0x000fe20000000000 */
[----:B------:R-:W-:-:S03]  /*0c60*/  IMAD.MOV.U32 R15, RZ, RZ, R12 ;  /* 0x000000ffff0f7224 */ /* 0x000fc600078e000c */
[----:B------:R0:W-:Y:S04]  /*0c70*/  STL.128 [R18+0x10], R8 ;  /* 0x0000100812007387 */ /* 0x0001e80000100c00 */
[----:B------:R0:W-:Y:S03]  /*0c80*/  STL.128 [R18], R12 ;  /* 0x0000000c12007387 */ /* 0x0001e60000100c00 */
[----:B------:R-:W-:Y:S05]  /*0c90*/  @P1 BRA `(.L_x_11) ;  /* 0xfffffffc00c41947 */ /* 0x000fea000383ffff */
.L_x_10:
[----:B------:R-:W-:Y:S05]  /*0ca0*/  BSYNC.RECONVERGENT B1 ;  /* 0x0000000000017941 */ /* 0x000fea0003800200 */
.L_x_9:
[----:B------:R-:W-:Y:S05]  /*0cb0*/  @!P2 BRA `(.L_x_1) ;  /* 0x000000000068a947 */ /* 0x000fea0003800000 */
[----:B------:R-:W-:Y:S01]  /*0cc0*/  ISETP.GE.U32.AND P1, PT, R20, 0x4, PT ;  /* 0x000000041400780c */ /* 0x000fe20003f26070 */
[--C-:B0-----:R-:W-:Y:S01]  /*0cd0*/  IMAD.MOV.U32 R13, RZ, RZ, R12.reuse ;  /* 0x000000ffff0d7224 */ /* 0x101fe200078e000c */
[----:B------:R-:W-:Y:S01]  /*0ce0*/  LOP3.LUT R9, R19, 0x3, RZ, 0xc0, !PT ;  /* 0x0000000313097812 */ /* 0x000fe200078ec0ff */
[--C-:B------:R-:W-:Y:S02]  /*0cf0*/  IMAD.MOV.U32 R10, RZ, RZ, R12.reuse ;  /* 0x000000ffff0a7224 */ /* 0x100fe400078e000c */
[----:B------:R-:W-:Y:S01]  /*0d00*/  IMAD.MOV.U32 R11, RZ, RZ, R12 ;  /* 0x000000ffff0b7224 */ /* 0x000fe200078e000c */
[----:B------:R-:W-:-:S07]  /*0d10*/  ISETP.NE.AND P2, PT, R9, RZ, PT ;  /* 0x000000ff0900720c */ /* 0x000fce0003f45270 */
[C---:B------:R-:W-:Y:S01]  /*0d20*/  @P1 LEA R8, R16.reuse, R1, 0x2 ;  /* 0x0000000110081211 */ /* 0x040fe200078e10ff */
[----:B------:R-:W-:Y:S01]  /*0d30*/  @P1 VIADD R16, R16, 0x4 ;  /* 0x0000000410101836 */ /* 0x000fe20000000000 */
[----:B------:R-:W-:-:S03]  /*0d40*/  @P1 FSETP.GT.AND P0, PT, R12, R3, PT ;  /* 0x000000030c00120b */ /* 0x000fc60003f04000 */
[----:B------:R1:W-:Y:S01]  /*0d50*/  @P1 STL.64 [R8], R12 ;  /* 0x0000000c08001387 */ /* 0x0003e20000100a00 */
[----:B------:R-:W-:-:S03]  /*0d60*/  @P1 FSEL R3, R12, R3, P0 ;  /* 0x000000030c031208 */ /* 0x000fc60000000000 */
[----:B------:R1:W-:Y:S01]  /*0d70*/  @P1 STL.64 [R8+0x8], R10 ;  /* 0x0000080a08001387 */ /* 0x0003e20000100a00 */
[----:B------:R-:W-:Y:S05]  /*0d80*/  @!P2 BRA `(.L_x_1) ;  /* 0x000000000034a947 */ /* 0x000fea0003800000 */
[----:B------:R-:W-:Y:S01]  /*0d90*/  ISETP.NE.AND P0, PT, R9, 0x1, PT ;  /* 0x000000010900780c */ /* 0x000fe20003f05270 */
[----:B-1----:R-:W-:Y:S01]  /*0da0*/  IMAD.MOV.U32 R13, RZ, RZ, R12 ;  /* 0x000000ffff0d7224 */ /* 0x002fe200078e000c */
[----:B------:R-:W-:-:S04]  /*0db0*/  LOP3.LUT R8, R19, 0x1, RZ, 0xc0, !PT ;  /* 0x0000000113087812 */ /* 0x000fc800078ec0ff */
[----:B------:R-:W-:-:S07]  /*0dc0*/  ISETP.NE.U32.AND P1, PT, R8, 0x1, PT ;  /* 0x000000010800780c */ /* 0x000fce0003f25070 */
[C---:B------:R-:W-:Y:S01]  /*0dd0*/  @P0 LEA R8, R16.reuse, R1, 0x2 ;  /* 0x0000000110080211 */ /* 0x040fe200078e10ff */
[----:B------:R-:W-:Y:S01]  /*0de0*/  @P0 VIADD R16, R16, 0x2 ;  /* 0x0000000210100836 */ /* 0x000fe20000000000 */
[----:B------:R-:W-:-:S03]  /*0df0*/  @P0 FSETP.GT.AND P2, PT, R12, R3, PT ;  /* 0x000000030c00020b */ /* 0x000fc60003f44000 */
[----:B------:R2:W-:Y:S01]  /*0e00*/  @P0 STL.64 [R8], R12 ;  /* 0x0000000c08000387 */ /* 0x0005e20000100a00 */
[----:B------:R-:W-:Y:S02]  /*0e10*/  @!P1 LEA R9, R16, R1, 0x2 ;  /* 0x0000000110099211 */ /* 0x000fe400078e10ff */
[----:B------:R-:W-:-:S03]  /*0e20*/  @P0 FSEL R3, R12, R3, P2 ;  /* 0x000000030c030208 */ /* 0x000fc60001000000 */
[----:B------:R2:W-:Y:S01]  /*0e30*/  @!P1 STL [R9], R12 ;  /* 0x0000000c09009387 */ /* 0x0005e20000100800 */
[----:B------:R-:W-:-:S04]  /*0e40*/  @!P1 FSETP.GT.AND P0, PT, R12, R3, PT ;  /* 0x000000030c00920b */ /* 0x000fc80003f04000 */
[----:B------:R-:W-:-:S09]  /*0e50*/  @!P1 FSEL R3, R12, R3, P0 ;  /* 0x000000030c039208 */ /* 0x000fd20000000000 */
.L_x_1:
[----:B------:R-:W-:Y:S05]  /*0e60*/  BSYNC.RECONVERGENT B0 ;  /* 0x0000000000007941 */ /* 0x000fea0003800200 */
.L_x_0:
[----:B------:R-:W-:Y:S01]  /*0e70*/  ISETP.GE.AND P0, PT, R7, RZ, PT ;  /* 0x000000ff0700720c */ /* 0x000fe20003f06270 */
[----:B------:R-:W-:Y:S01]  /*0e80*/  BSSY.RECONVERGENT B0, `(.L_x_12) ;  /* 0x0000054000007945 */ /* 0x000fe20003800200 */
[----:B012---:R-:W-:-:S11]  /*0e90*/  IMAD.MOV.U32 R13, RZ, RZ, RZ ;  /* 0x000000ffff0d7224 */ /* 0x007fd600078e00ff */
[----:B------:R-:W-:Y:S05]  /*0ea0*/  @!P0 BRA `(.L_x_13) ;  /* 0x0000000400448947 */ /* 0x000fea0003800000 */
[----:B------:R-:W-:Y:S01]  /*0eb0*/  ISETP.GE.U32.AND P0, PT, R7, 0x3, PT ;  /* 0x000000030700780c */ /* 0x000fe20003f06070 */
[----:B------:R-:W-:Y:S01]  /*0ec0*/  IMAD.IADD R8, R0, 0x1, -R21 ;  /* 0x0000000100087824 */ /* 0x000fe200078e0a15 */
[----:B------:R-:W-:Y:S01]  /*0ed0*/  BSSY.RECONVERGENT B1, `(.L_x_14) ;  /* 0x0000039000017945 */ /* 0x000fe20003800200 */
[----:B------:R-:W-:Y:S02]  /*0ee0*/  HFMA2 R13, -RZ, RZ, 0, 0 ;  /* 0x00000000ff0d7431 */ /* 0x000fe400000001ff */
[----:B------:R-:W-:Y:S01]  /*0ef0*/  IMAD.MOV.U32 R14, RZ, RZ, RZ ;  /* 0x000000ffff0e7224 */ /* 0x000fe200078e00ff */
[----:B------:R-:W-:-:S04]  /*0f00*/  LOP3.LUT R12, R8, 0x3, RZ, 0xc0, !PT ;  /* 0x00000003080c7812 */ /* 0x000fc800078ec0ff */
[----:B------:R-:W-:-:S03]  /*0f10*/  ISETP.NE.AND P1, PT, R12, RZ, PT ;  /* 0x000000ff0c00720c */ /* 0x000fc60003f25270 */
[----:B------:R-:W-:Y:S10]  /*0f20*/  @!P0 BRA `(.L_x_15) ;  /* 0x0000000000cc8947 */ /* 0x000ff40003800000 */
[----:B------:R-:W-:Y:S01]  /*0f30*/  LOP3.LUT R14, R8, 0xfffffffc, RZ, 0xc0, !PT ;  /* 0xfffffffc080e7812 */ /* 0x000fe200078ec0ff */
[----:B------:R-:W-:Y:S01]  /*0f40*/  IMAD.MOV.U32 R13, RZ, RZ, RZ ;  /* 0x000000ffff0d7224 */ /* 0x000fe200078e00ff */
[----:B------:R-:W-:-:S07]  /*0f50*/  MOV R7, RZ ;  /* 0x000000ff00077202 */ /* 0x000fce0000000f00 */
.L_x_16:
[----:B0-----:R-:W-:-:S05]  /*0f60*/  IMAD R15, R7, 0x4, R1 ;  /* 0x00000004070f7824 */ /* 0x001fca00078e0201 */
[----:B------:R-:W2:Y:S01]  /*0f70*/  LDL.128 R8, [R15] ;  /* 0x000000000f087983 */ /* 0x000ea20000100c00 */
[----:B------:R-:W-:Y:S01]  /*0f80*/  IMAD.MOV.U32 R23, RZ, RZ, 0x3bbb989d ;  /* 0x3bbb989dff177424 */ /* 0x000fe200078e00ff */
[----:B------:R-:W-:Y:S01]  /*0f90*/  MOV R24, 0x437c0000 ;  /* 0x437c000000187802 */ /* 0x000fe20000000f00 */
[----:B------:R-:W-:-:S05]  /*0fa0*/  VIADD R7, R7, 0x4 ;  /* 0x0000000407077836 */ /* 0x000fca0000000000 */
[----:B------:R-:W-:Y:S01]  /*0fb0*/  ISETP.NE.AND P0, PT, R7, R14, PT ;  /* 0x0000000e0700720c */ /* 0x000fe20003f05270 */
[--C-:B--2---:R-:W-:Y:S01]  /*0fc0*/  FADD R17, R8, -R3.reuse ;  /* 0x8000000308117221 */ /* 0x104fe20000000000 */
[--C-:B------:R-:W-:Y:S01]  /*0fd0*/  FADD R19, R9, -R3.reuse ;  /* 0x8000000309137221 */ /* 0x100fe20000000000 */
[--C-:B------:R-:W-:Y:S01]  /*0fe0*/  FADD R16, R10, -R3.reuse ;  /* 0x800000030a107221 */ /* 0x100fe20000000000 */
[----:B------:R-:W-:Y:S01]  /*0ff0*/  FADD R22, R11, -R3 ;  /* 0x800000030b167221 */ /* 0x000fe20000000000 */
[-C--:B------:R-:W-:Y:S01]  /*1000*/  FFMA.SAT R8, R17, R23.reuse, 0.5 ;  /* 0x3f00000011087423 */ /* 0x080fe20000002017 */
[-C--:B------:R-:W-:Y:S01]  /*1010*/  FFMA.SAT R9, R19, R23.reuse, 0.5 ;  /* 0x3f00000013097423 */ /* 0x080fe20000002017 */
[-C--:B------:R-:W-:Y:S01]  /*1020*/  FFMA.SAT R10, R16, R23.reuse, 0.5 ;  /* 0x3f000000100a7423 */ /* 0x080fe20000002017 */
[----:B------:R-:W-:Y:S01]  /*1030*/  FFMA.SAT R23, R22, R23, 0.5 ;  /* 0x3f00000016177423 */ /* 0x000fe20000002017 */
[-C--:B------:R-:W-:Y:S01]  /*1040*/  FFMA.RM R8, R8, R24.reuse, 12582913 ;  /* 0x4b40000108087423 */ /* 0x080fe20000004018 */
[-C--:B------:R-:W-:Y:S01]  /*1050*/  FFMA.RM R9, R9, R24.reuse, 12582913 ;  /* 0x4b40000109097423 */ /* 0x080fe20000004018 */
[-C--:B------:R-:W-:Y:S01]  /*1060*/  FFMA.RM R10, R10, R24.reuse, 12582913 ;  /* 0x4b4000010a0a7423 */ /* 0x080fe20000004018 */
[----:B------:R-:W-:Y:S01]  /*1070*/  FFMA.RM R23, R23, R24, 12582913 ;  /* 0x4b40000117177423 */ /* 0x000fe20000004018 */
[C---:B------:R-:W-:Y:S01]  /*1080*/  FADD R18, R8.reuse, -12583039 ;  /* 0xcb40007f08127421 */ /* 0x040fe20000000000 */
[----:B------:R-:W-:Y:S01]  /*1090*/  FADD R20, R9, -12583039 ;  /* 0xcb40007f09147421 */ /* 0x000fe20000000000 */
[----:B------:R-:W-:-:S02]  /*10a0*/  IMAD.SHL.U32 R8, R8, 0x800000, RZ ;  /* 0x0080000008087824 */ /* 0x000fc400078e00ff */
[----:B------:R-:W-:Y:S01]  /*10b0*/  FFMA R18, R17, 1.4426950216293334961, -R18 ;  /* 0x3fb8aa3b11127823 */ /* 0x000fe20000000812 */
[----:B------:R-:W-:Y:S01]  /*10c0*/  FFMA R20, R19, 1.4426950216293334961, -R20 ;  /* 0x3fb8aa3b13147823 */ /* 0x000fe20000000814 */
[----:B------:R-:W-:Y:S02]  /*10d0*/  IMAD.SHL.U32 R9, R9, 0x800000, RZ ;  /* 0x0080000009097824 */ /* 0x000fe400078e00ff */
[----:B------:R-:W-:Y:S01]  /*10e0*/  FFMA R18, R17, 1.925963033500011079e-08, R18 ;  /* 0x32a5706011127823 */ /* 0x000fe20000000012 */
[----:B------:R-:W-:Y:S01]  /*10f0*/  FADD R17, R10, -12583039 ;  /* 0xcb40007f0a117421 */ /* 0x000fe20000000000 */
[----:B------:R-:W-:Y:S01]  /*1100*/  FFMA R20, R19, 1.925963033500011079e-08, R20 ;  /* 0x32a5706013147823 */ /* 0x000fe20000000014 */
[C---:B------:R-:W-:Y:S01]  /*1110*/  FADD R19, R23.reuse, -12583039 ;  /* 0xcb40007f17137421 */ /* 0x040fe20000000000 */
[----:B------:R-:W0:Y:S01]  /*1120*/  MUFU.EX2 R11, R18 ;  /* 0x00000012000b7308 */ /* 0x000e220000000800 */
[----:B------:R-:W-:Y:S01]  /*1130*/  FFMA R17, R16, 1.4426950216293334961, -R17 ;  /* 0x3fb8aa3b10117823 */ /* 0x000fe20000000811 */
[----:B------:R-:W-:Y:S01]  /*1140*/  SHF.L.U32 R10, R10, 0x17, RZ ;  /* 0x000000170a0a7819 */ /* 0x000fe200000006ff */
[----:B------:R-:W-:Y:S01]  /*1150*/  FFMA R19, R22, 1.4426950216293334961, -R19 ;  /* 0x3fb8aa3b16137823 */ /* 0x000fe20000000813 */
[----:B------:R-:W-:-:S02]  /*1160*/  IMAD.SHL.U32 R23, R23, 0x800000, RZ ;  /* 0x0080000017177824 */ /* 0x000fc400078e00ff */
[----:B------:R-:W-:Y:S01]  /*1170*/  FFMA R17, R16, 1.925963033500011079e-08, R17 ;  /* 0x32a5706010117823 */ /* 0x000fe20000000011 */
[----:B------:R-:W-:Y:S01]  /*1180*/  FFMA R19, R22, 1.925963033500011079e-08, R19 ;  /* 0x32a5706016137823 */ /* 0x000fe20000000013 */
[----:B------:R-:W1:Y:S08]  /*1190*/  MUFU.EX2 R20, R20 ;  /* 0x0000001400147308 */ /* 0x000e700000000800 */
[----:B------:R-:W2:Y:S01]  /*11a0*/  MUFU.EX2 R17, R17 ;  /* 0x0000001100117308 */ /* 0x000ea20000000800 */
[----:B0-----:R-:W-:-:S07]  /*11b0*/  FMUL R8, R8, R11 ;  /* 0x0000000b08087220 */ /* 0x001fce0000400000 */
[----:B------:R-:W0:Y:S01]  /*11c0*/  MUFU.EX2 R16, R19 ;  /* 0x0000001300107308 */ /* 0x000e220000000800 */
[----:B-1----:R-:W-:Y:S01]  /*11d0*/  FMUL R9, R9, R20 ;  /* 0x0000001409097220 */ /* 0x002fe20000400000 */
[----:B--2---:R-:W-:Y:S01]  /*11e0*/  FMUL R10, R10, R17 ;  /* 0x000000110a0a7220 */ /* 0x004fe20000400000 */
[----:B0-----:R-:W-:Y:S01]  /*11f0*/  FMUL R11, R23, R16 ;  /* 0x00000010170b7220 */ /* 0x001fe20000400000 */
[----:B------:R-:W-:-:S04]  /*1200*/  FADD R16, R8, R13 ;  /* 0x0000000d08107221 */ /* 0x000fc80000000000 */
[----:B------:R0:W-:Y:S01]  /*1210*/  STL.128 [R15], R8 ;  /* 0x000000080f007387 */ /* 0x0001e20000100c00 */
[----:B------:R-:W-:-:S04]  /*1220*/  FADD R13, R16, R9 ;  /* 0x00000009100d7221 */ /* 0x000fc80000000000 */
[----:B------:R-:W-:-:S04]  /*1230*/  FADD R16, R13, R10 ;  /* 0x0000000a0d107221 */ /* 0x000fc80000000000 */
[----:B------:R-:W-:Y:S01]  /*1240*/  FADD R13, R16, R11 ;  /* 0x0000000b100d7221 */ /* 0x000fe20000000000 */
[----:B------:R-:W-:Y:S06]  /*1250*/  @P0 BRA `(.L_x_16) ;  /* 0xfffffffc00400947 */ /* 0x000fec000383ffff */
.L_x_15:
[----:B------:R-:W-:Y:S05]  /*1260*/  BSYNC.RECONVERGENT B1 ;  /* 0x0000000000017941 */ /* 0x000fea0003800200 */
.L_x_14:
[----:B------:R-:W-:Y:S05]  /*1270*/  @!P1 BRA `(.L_x_13) ;  /* 0x0000000000509947 */ /* 0x000fea0003800000 */
[----:B------:R-:W-:-:S07]  /*1280*/  HFMA2 R7, -RZ, RZ, 0, 0 ;  /* 0x00000000ff077431 */ /* 0x000fce00000001ff */
.L_x_17:
[----:B01----:R-:W-:-:S05]  /*1290*/  IMAD R8, R14, 0x4, R1 ;  /* 0x000000040e087824 */ /* 0x003fca00078e0201 */
[----:B------:R-:W2:Y:S01]  /*12a0*/  LDL R10, [R8] ;  /* 0x00000000080a7983 */ /* 0x000ea20000100800 */
[----:B------:R-:W-:Y:S01]  /*12b0*/  IMAD.MOV.U32 R9, RZ, RZ, 0x3bbb989d ;  /* 0x3bbb989dff097424 */ /* 0x000fe200078e00ff */
[----:B------:R-:W-:Y:S01]  /*12c0*/  MOV R16, 0x437c0000 ;  /* 0x437c000000107802 */ /* 0x000fe20000000f00 */
[----:B------:R-:W-:Y:S01]  /*12d0*/  VIADD R7, R7, 0x1 ;  /* 0x0000000107077836 */ /* 0x000fe20000000000 */
[----:B------:R-:W-:-:S04]  /*12e0*/  IADD3 R14, PT, PT, R14, 0x1, RZ ;  /* 0x000000010e0e7810 */ /* 0x000fc80007ffe0ff */
[----:B------:R-:W-:Y:S01]  /*12f0*/  ISETP.NE.AND P0, PT, R7, R12, PT ;  /* 0x0000000c0700720c */ /* 0x000fe20003f05270 */
[----:B--2---:R-:W-:-:S04]  /*1300*/  FADD R10, R10, -R3 ;  /* 0x800000030a0a7221 */ /* 0x004fc80000000000 */
[----:B------:R-:W-:-:S04]  /*1310*/  FFMA.SAT R9, R10, R9, 0.5 ;  /* 0x3f0000000a097423 */ /* 0x000fc80000002009 */
[----:B------:R-:W-:-:S04]  /*1320*/  FFMA.RM R9, R9, R16, 12582913 ;  /* 0x4b40000109097423 */ /* 0x000fc80000004010 */
[C---:B------:R-:W-:Y:S01]  /*1330*/  FADD R11, R9.reuse, -12583039 ;  /* 0xcb40007f090b7421 */ /* 0x040fe20000000000 */
[----:B------:R-:W-:-:S03]  /*1340*/  IMAD.SHL.U32 R9, R9, 0x800000, RZ ;  /* 0x0080000009097824 */ /* 0x000fc600078e00ff */
[----:B------:R-:W-:-:S04]  /*1350*/  FFMA R11, R10, 1.4426950216293334961, -R11 ;  /* 0x3fb8aa3b0a0b7823 */ /* 0x000fc8000000080b */
[----:B------:R-:W-:-:S04]  /*1360*/  FFMA R11, R10, 1.925963033500011079e-08, R11 ;  /* 0x32a570600a0b7823 */ /* 0x000fc8000000000b */
[----:B------:R-:W0:Y:S02]  /*1370*/  MUFU.EX2 R10, R11 ;  /* 0x0000000b000a7308 */ /* 0x000e240000000800 */
[----:B0-----:R-:W-:-:S04]  /*1380*/  FMUL R9, R9, R10 ;  /* 0x0000000a09097220 */ /* 0x001fc80000400000 */
[----:B------:R-:W-:Y:S01]  /*1390*/  FADD R13, R9, R13 ;  /* 0x0000000d090d7221 */ /* 0x000fe20000000000 */
[----:B------:R1:W-:Y:S01]  /*13a0*/  STL [R8], R9 ;  /* 0x0000000908007387 */ /* 0x0003e20000100800 */
[----:B------:R-:W-:Y:S05]  /*13b0*/  @P0 BRA `(.L_x_17) ;  /* 0xfffffffc00b40947 */ /* 0x000fea000383ffff */
.L_x_13:
[----:B------:R-:W-:Y:S05]  /*13c0*/  BSYNC.RECONVERGENT B0 ;  /* 0x0000000000007941 */ /* 0x000fea0003800200 */
.L_x_12:
[----:B------:R-:W-:Y:S01]  /*13d0*/  VIADD R3, R13, 0x1800000 ;  /* 0x018000000d037836 */ /* 0x000fe20000000000 */
[----:B------:R-:W-:Y:S04]  /*13e0*/  BSSY.RECONVERGENT B0, `(.L_x_18) ;  /* 0x000000c000007945 */ /* 0x000fe80003800200 */
[----:B------:R-:W-:-:S04]  /*13f0*/  LOP3.LUT R3, R3, 0x7f800000, RZ, 0xc0, !PT ;  /* 0x7f80000003037812 */ /* 0x000fc800078ec0ff */
[----:B------:R-:W-:-:S13]  /*1400*/  ISETP.GT.U32.AND P0, PT, R3, 0x1ffffff, PT ;  /* 0x01ffffff0300780c */ /* 0x000fda0003f04070 */
[----:B------:R-:W-:Y:S05]  /*1410*/  @P0 BRA `(.L_x_19) ;  /* 0x0000000000100947 */ /* 0x000fea0003800000 */
[----:B------:R-:W-:Y:S01]  /*1420*/  IMAD.MOV.U32 R7, RZ, RZ, R13 ;  /* 0x000000ffff077224 */ /* 0x000fe200078e000d */
[----:B01----:R-:W-:-:S07]  /*1430*/  MOV R8, 0x1450 ;  /* 0x0000145000087802 */ /* 0x003fce0000000f00 */
[----:B------:R-:W-:Y:S05]  /*1440*/  CALL.REL.NOINC `($__internal_0_$__cuda_sm20_rcp_rn_f32_slowpath) ;  /* 0x0000000c00b47944 */ /* 0x000fea0003c00000 */
[----:B------:R-:W-:Y:S05]  /*1450*/  BRA `(.L_x_20) ;  /* 0x0000000000107947 */ /* 0x000fea0003800000 */
.L_x_19:
[----:B01----:R-:W0:Y:S02]  /*1460*/  MUFU.RCP R8, R13 ;  /* 0x0000000d00087308 */ /* 0x003e240000001000 */
[----:B0-----:R-:W-:-:S04]  /*1470*/  FFMA R3, R8, R13, -1 ;  /* 0xbf80000008037423 */ /* 0x001fc8000000000d */
[----:B------:R-:W-:-:S04]  /*1480*/  FADD.FTZ R3, -R3, -RZ ;  /* 0x800000ff03037221 */ /* 0x000fc80000010100 */
[----:B------:R-:W-:-:S07]  /*1490*/  FFMA R3, R8, R3, R8 ;  /* 0x0000000308037223 */ /* 0x000fce0000000008 */
.L_x_20:
[----:B------:R-:W-:Y:S05]  /*14a0*/  BSYNC.RECONVERGENT B0 ;  /* 0x0000000000007941 */ /* 0x000fea0003800200 */
.L_x_18:
[----:B------:R-:W0:Y:S02]  /*14b0*/  LDC R9, c[0x0][0x3a8] ;  /* 0x0000ea00ff097b82 */ /* 0x000e240000000800 */
[----:B0-----:R-:W-:-:S13]  /*14c0*/  ISETP.GE.AND P0, PT, R9, 0x1, PT ;  /* 0x000000010900780c */ /* 0x001fda0003f06270 */
[----:B------:R-:W-:Y:S05]  /*14d0*/  @!P0 EXIT ;  /* 0x000000000000894d */ /* 0x000fea0003800000 */
[----:B------:R-:W-:Y:S01]  /*14e0*/  IADD3 R7, PT, PT, R4, UR5, R21 ;  /* 0x0000000504077c10 */ /* 0x000fe2000fffe015 */
[----:B------:R-:W-:Y:S01]  /*14f0*/  IMAD.IADD R4, R6, 0x1, R5 ;  /* 0x0000000106047824 */ /* 0x000fe200078e0205 */
[C---:B------:R-:W-:Y:S01]  /*1500*/  IADD3 R21, PT, PT, R0.reuse, -R21, RZ ;  /* 0x8000001500157210 */ /* 0x040fe20007ffe0ff */
[----:B------:R-:W-:Y:S01]  /*1510*/  VIADD R22, R1, 0x10 ;  /* 0x0000001001167836 */ /* 0x000fe20000000000 */
[----:B------:R-:W-:Y:S01]  /*1520*/  IADD3 R7, PT, PT, -R0, R7, RZ ;  /* 0x0000000700077210 */ /* 0x000fe20007ffe1ff */
[----:B------:R-:W-:-:S03]  /*1530*/  UMOV UR4, URZ ;  /* 0x000000ff00047c82 */ /* 0x000fc60008000000 */
[C---:B------:R-:W-:Y:S01]  /*1540*/  IADD3 R8, PT, PT, R7.reuse, 0x3, RZ ;  /* 0x0000000307087810 */ /* 0x040fe20007ffe0ff */
[C---:B------:R-:W-:Y:S01]  /*1550*/  VIADD R6, R7.reuse, 0x2 ;  /* 0x0000000207067836 */ /* 0x040fe20000000000 */
[C---:B------:R-:W-:Y:S01]  /*1560*/  IADD3 R18, PT, PT, R7.reuse, 0x6, RZ ;  /* 0x0000000607127810 */ /* 0x040fe20007ffe0ff */
[C---:B------:R-:W-:Y:S02]  /*1570*/  VIADD R16, R7.reuse, 0x4 ;  /* 0x0000000407107836 */ /* 0x040fe40000000000 */
[C---:B------:R-:W-:Y:S02]  /*1580*/  VIADD R17, R7.reuse, 0x5 ;  /* 0x0000000507117836 */ /* 0x040fe40000000000 */
[C---:B------:R-:W-:Y:S02]  /*1590*/  VIADD R19, R7.reuse, 0x7 ;  /* 0x0000000707137836 */ /* 0x040fe40000000000 */
[C---:B------:R-:W-:Y:S02]  /*15a0*/  VIADD R20, R7.reuse, 0x8 ;  /* 0x0000000807147836 */ /* 0x040fe40000000000 */
[----:B------:R-:W-:-:S02]  /*15b0*/  IMAD R5, R7, R9, R9 ;  /* 0x0000000907057224 */ /* 0x000fc400078e0209 */
[-C--:B------:R-:W-:Y:S02]  /*15c0*/  IMAD R6, R6, R9.reuse, RZ ;  /* 0x0000000906067224 */ /* 0x080fe400078e02ff */
[-C--:B------:R-:W-:Y:S02]  /*15d0*/  IMAD R7, R8, R9.reuse, RZ ;  /* 0x0000000908077224 */ /* 0x080fe400078e02ff */
[-C--:B------:R-:W-:Y:S02]  /*15e0*/  IMAD R16, R16, R9.reuse, RZ ;  /* 0x0000000910107224 */ /* 0x080fe400078e02ff */
[-C--:B------:R-:W-:Y:S02]  /*15f0*/  IMAD R17, R17, R9.reuse, RZ ;  /* 0x0000000911117224 */ /* 0x080fe400078e02ff */
[-C--:B------:R-:W-:Y:S02]  /*1600*/  IMAD R18, R18, R9.reuse, RZ ;  /* 0x0000000912127224 */ /* 0x080fe400078e02ff */
[----:B------:R-:W-:-:S02]  /*1610*/  IMAD R19, R19, R9, RZ ;  /* 0x0000000913137224 */ /* 0x000fc400078e02ff */
[----:B------:R-:W-:-:S07]  /*1620*/  IMAD R20, R20, R9, RZ ;  /* 0x0000000914147224 */ /* 0x000fce00078e02ff */
.L_x_31:
[----:B0-----:R-:W0:Y:S01]  /*1630*/  LDC R9, c[0x0][0x3ac] ;  /* 0x0000eb00ff097b82 */ /* 0x001e220000000800 */
[----:B------:R-:W1:Y:S01]  /*1640*/  LDCU.64 UR8, c[0x0][0x390] ;  /* 0x00007200ff0877ac */ /* 0x000e620008000a00 */
[----:B------:R-:W-:Y:S01]  /*1650*/  BSSY.RECONVERGENT B0, `(.L_x_21) ;  /* 0x00000c0000007945 */ /* 0x000fe20003800200 */
[----:B------:R-:W-:Y:S01]  /*1660*/  IMAD.MOV.U32 R33, RZ, RZ, RZ ;  /* 0x000000ffff217224 */ /* 0x000fe200078e00ff */
[----:B0-----:R-:W-:-:S05]  /*1670*/  VIADDMNMX R9, R0, -R9, 0xffffffff, !PT ;  /* 0xffffffff00097446 */ /* 0x001fca0007800909 */
[----:B------:R-:W-:-:S05]  /*1680*/  VIADD R9, R9, 0x1 ;  /* 0x0000000109097836 */ /* 0x000fca0000000000 */
[----:B------:R-:W-:-:S04]  /*1690*/  IADD3 R9, PT, PT, R0, -R9, RZ ;  /* 0x8000000900097210 */ /* 0x000fc80007ffe0ff */
[----:B------:R-:W-:-:S13]  /*16a0*/  ISETP.GE.AND P0, PT, R9, RZ, PT ;  /* 0x000000ff0900720c */ /* 0x000fda0003f06270 */
[----:B-1----:R-:W-:Y:S05]  /*16b0*/  @!P0 BRA `(.L_x_22) ;  /* 0x0000000800e48947 */ /* 0x002fea0003800000 */
[----:B------:R-:W-:Y:S01]  /*16c0*/  ISETP.GE.U32.AND P0, PT, R9, 0x7, PT ;  /* 0x000000070900780c */ /* 0x000fe20003f06070 */
[----:B------:R-:W-:Y:S01]  /*16d0*/  BSSY.RECONVERGENT B1, `(.L_x_23) ;  /* 0x000005a000017945 */ /* 0x000fe20003800200 */
[----:B------:R-:W-:Y:S02]  /*16e0*/  HFMA2 R23, -RZ, RZ, 0, 0 ;  /* 0x00000000ff177431 */ /* 0x000fe400000001ff */
[----:B------:R-:W-:-:S09]  /*16f0*/  IMAD.MOV.U32 R33, RZ, RZ, RZ ;  /* 0x000000ffff217224 */ /* 0x000fd200078e00ff */
[----:B------:R-:W-:Y:S05]  /*1700*/  @!P0 BRA `(.L_x_24) ;  /* 0x0000000400588947 */ /* 0x000fea0003800000 */
[----:B------:R-:W-:Y:S01]  /*1710*/  LOP3.LUT R32, R21, 0xfffffff8, RZ, 0xc0, !PT ;  /* 0xfffffff815207812 */ /* 0x000fe200078ec0ff */
[----:B------:R-:W-:Y:S01]  /*1720*/  BSSY.RECONVERGENT B2, `(.L_x_25) ;  /* 0x0000053000027945 */ /* 0x000fe20003800200 */
[----:B------:R-:W-:Y:S01]  /*1730*/  IMAD.MOV.U32 R33, RZ, RZ, RZ ;  /* 0x000000ffff217224 */ /* 0x000fe200078e00ff */
[----:B------:R-:W-:Y:S01]  /*1740*/  MOV R26, R20 ;  /* 0x00000014001a7202 */ /* 0x000fe20000000f00 */
[----:B------:R-:W-:Y:S01]  /*1750*/  IMAD.MOV.U32 R25, RZ, RZ, R5 ;  /* 0x000000ffff197224 */ /* 0x000fe200078e0005 */
[----:B------:R-:W-:Y:S01]  /*1760*/  MOV R29, R17 ;  /* 0x00000011001d7202 */ /* 0x000fe20000000f00 */
[----:B------:R-:W-:Y:S01]  /*1770*/  IMAD.MOV.U32 R27, RZ, RZ, R19 ;  /* 0x000000ffff1b7224 */ /* 0x000fe200078e0013 */
[----:B------:R-:W-:Y:S01]  /*1780*/  MOV R31, R6 ;  /* 0x00000006001f7202 */ /* 0x000fe20000000f00 */
[----:B------:R-:W-:Y:S02]  /*1790*/  IMAD.MOV.U32 R28, RZ, RZ, R18 ;  /* 0x000000ffff1c7224 */ /* 0x000fe400078e0012 */
[----:B------:R-:W-:-:S02]  /*17a0*/  IMAD.MOV.U32 R30, RZ, RZ, R16 ;  /* 0x000000ffff1e7224 */ /* 0x000fc400078e0010 */
[----:B------:R-:W-:Y:S02]  /*17b0*/  IMAD.MOV.U32 R23, RZ, RZ, R7 ;  /* 0x000000ffff177224 */ /* 0x000fe400078e0007 */
[----:B------:R-:W-:Y:S02]  /*17c0*/  IMAD.MOV.U32 R24, RZ, RZ, R22 ;  /* 0x000000ffff187224 */ /* 0x000fe400078e0016 */
[----:B------:R-:W-:-:S07]  /*17d0*/  IMAD.MOV R32, RZ, RZ, -R32 ;  /* 0x000000ffff207224 */ /* 0x000fce00078e0a20 */
.L_x_26:
[----:B------:R-:W-:-:S04]  /*17e0*/  IADD3 R8, P0, PT, R25, UR4, RZ ;  /* 0x0000000419087c10 */ /* 0x000fc8000ff1e0ff */
[----:B------:R-:W-:Y:S02]  /*17f0*/  LEA.HI.X.SX32 R9, R25, RZ, 0x1, P0 ;  /* 0x000000ff19097211 */ /* 0x000fe400000f0eff */
[----:B------:R-:W-:-:S04]  /*1800*/  LEA R14, P0, R8, UR8, 0x2 ;  /* 0x00000008080e7c11 */ /* 0x000fc8000f8010ff */
[----:B------:R-:W-:Y:S02]  /*1810*/  LEA.HI.X R15, R8, UR9, R9, 0x2, P0 ;  /* 0x00000009080f7c11 */ /* 0x000fe400080f1409 */
[C---:B------:R-:W-:Y:S01]  /*1820*/  IADD3 R13, P0, PT, R31.reuse, UR4, RZ ;  /* 0x000000041f0d7c10 */ /* 0x040fe2000ff1e0ff */
[----:B------:R-:W2:Y:S03]  /*1830*/  LDL.128 R8, [R24+-0x10] ;  /* 0xfffff00018087983 */ /* 0x000ea60000100c00 */
[----:B------:R-:W-:Y:S01]  /*1840*/  LEA.HI.X.SX32 R34, R31, RZ, 0x1, P0 ;  /* 0x000000ff1f227211 */ /* 0x000fe200000f0eff */
[----:B------:R-:W3:Y:S01]  /*1850*/  LDG.E.CONSTANT R14, desc[UR6][R14.64] ;  /* 0x000000060e0e7981 */ /* 0x000ee2000c1e9900 */
[----:B------:R-:W-:-:S04]  /*1860*/  LEA R12, P0, R13, UR8, 0x2 ;  /* 0x000000080d0c7c11 */ /* 0x000fc8000f8010ff */
[----:B------:R-:W-:-:S05]  /*1870*/  LEA.HI.X R13, R13, UR9, R34, 0x2, P0 ;  /* 0x000000090d0d7c11 */ /* 0x000fca00080f1422 */
[----:B------:R-:W4:Y:S01]  /*1880*/  LDG.E.CONSTANT R12, desc[UR6][R12.64] ;  /* 0x000000060c0c7981 */ /* 0x000f22000c1e9900 */
[----:B------:R-:W-:-:S04]  /*1890*/  IADD3 R34, P0, PT, R23, UR4, RZ ;  /* 0x0000000417227c10 */ /* 0x000fc8000ff1e0ff */
[----:B------:R-:W-:Y:S02]  /*18a0*/  LEA.HI.X.SX32 R35, R23, RZ, 0x1, P0 ;  /* 0x000000ff17237211 */ /* 0x000fe400000f0eff */
[----:B------:R-:W-:-:S04]  /*18b0*/  LEA R36, P0, R34, UR8, 0x2 ;  /* 0x0000000822247c11 */ /* 0x000fc8000f8010ff */
[----:B------:R-:W-:-:S05]  /*18c0*/  LEA.HI.X R37, R34, UR9, R35, 0x2, P0 ;  /* 0x0000000922257c11 */ /* 0x000fca00080f1423 */
[----:B------:R-:W5:Y:S01]  /*18d0*/  LDG.E.CONSTANT R36, desc[UR6][R36.64] ;  /* 0x0000000624247981 */ /* 0x000f62000c1e9900 */
[----:B--2---:R-:W-:-:S04]  /*18e0*/  FMUL R8, R8, R3 ;  /* 0x0000000308087220 */ /* 0x004fc80000400000 */
[----:B---3--:R-:W-:Y:S01]  /*18f0*/  FFMA R33, R8, R14, R33 ;  /* 0x0000000e08217223 */ /* 0x008fe20000000021 */
[----:B------:R-:W-:Y:S01]  /*1900*/  FMUL R8, R9, R3 ;  /* 0x0000000309087220 */ /* 0x000fe20000400000 */
[----:B------:R-:W-:-:S04]  /*1910*/  IADD3 R9, P0, PT, R30, UR4, RZ ;  /* 0x000000041e097c10 */ /* 0x000fc8000ff1e0ff */
[----:B------:R-:W-:Y:S01]  /*1920*/  LEA.HI.X.SX32 R14, R30, RZ, 0x1, P0 ;  /* 0x000000ff1e0e7211 */ /* 0x000fe200000f0eff */
[----:B----4-:R-:W-:Y:S01]  /*1930*/  FFMA R33, R8, R12, R33 ;  /* 0x0000000c08217223 */ /* 0x010fe20000000021 */
[----:B------:R-:W-:Y:S02]  /*1940*/  LEA R8, P0, R9, UR8, 0x2 ;  /* 0x0000000809087c11 */ /* 0x000fe4000f8010ff */
[----:B------:R-:W-:Y:S02]  /*1950*/  IADD3 R12, P1, PT, R29, UR4, RZ ;  /* 0x000000041d0c7c10 */ /* 0x000fe4000ff3e0ff */
[----:B------:R-:W-:Y:S02]  /*1960*/  LEA.HI.X R9, R9, UR9, R14, 0x2, P0 ;  /* 0x0000000909097c11 */ /* 0x000fe400080f140e */
[----:B------:R-:W-:Y:S02]  /*1970*/  LEA.HI.X.SX32 R13, R29, RZ, 0x1, P1 ;  /* 0x000000ff1d0d7211 */ /* 0x000fe400008f0eff */
[C---:B------:R-:W-:Y:S01]  /*1980*/  LEA R34, P0, R12.reuse, UR8, 0x2 ;  /* 0x000000080c227c11 */ /* 0x040fe2000f8010ff */
[----:B------:R-:W2:Y:S03]  /*1990*/  LDG.E.CONSTANT R8, desc[UR6][R8.64] ;  /* 0x0000000608087981 */ /* 0x000ea6000c1e9900 */
[----:B------:R-:W-:-:S02]  /*19a0*/  LEA.HI.X R35, R12, UR9, R13, 0x2, P0 ;  /* 0x000000090c237c11 */ /* 0x000fc400080f140d */
[----:B------:R-:W3:Y:S04]  /*19b0*/  LDL.128 R12, [R24] ;  /* 0x00000000180c7983 */ /* 0x000ee80000100c00 */
[----:B------:R-:W4:Y:S01]  /*19c0*/  LDG.E.CONSTANT R34, desc[UR6][R34.64] ;  /* 0x0000000622227981 */ /* 0x000f22000c1e9900 */
[----:B------:R-:W-:-:S04]  /*19d0*/  FMUL R10, R10, R3 ;  /* 0x000000030a0a7220 */ /* 0x000fc80000400000 */
[----:B-----5:R-:W-:Y:S01]  /*19e0*/  FFMA R33, R10, R36, R33 ;  /* 0x000000240a217223 */ /* 0x020fe20000000021 */
[----:B------:R-:W-:Y:S01]  /*19f0*/  FMUL R10, R11, R3 ;  /* 0x000000030b0a7220 */ /* 0x000fe20000400000 */
[----:B------:R-:W-:-:S03]  /*1a00*/  IADD3 R11, P1, PT, R27, UR4, RZ ;  /* 0x000000041b0b7c10 */ /* 0x000fc6000ff3e0ff */
[----:B--2---:R-:W-:Y:S01]  /*1a10*/  FFMA R33, R10, R8, R33 ;  /* 0x000000080a217223 */ /* 0x004fe20000000021 */
[----:B------:R-:W-:Y:S01]  /*1a20*/  IADD3 R10, P0, PT, R28, UR4, RZ ;  /* 0x000000041c0a7c10 */ /* 0x000fe2000ff1e0ff */
[----:B---3--:R-:W-:-:S04]  /*1a30*/  FMUL R12, R12, R3 ;  /* 0x000000030c0c7220 */ /* 0x008fc80000400000 */
[----:B----4-:R-:W-:Y:S01]  /*1a40*/  FFMA R12, R12, R34, R33 ;  /* 0x000000220c0c7223 */ /* 0x010fe20000000021 */
[----:B------:R-:W-:Y:S02]  /*1a50*/  LEA.HI.X.SX32 R33, R28, RZ, 0x1, P0 ;  /* 0x000000ff1c217211 */ /* 0x000fe400000f0eff */
[C---:B------:R-:W-:Y:S02]  /*1a60*/  LEA R8, P0, R10.reuse, UR8, 0x2 ;  /* 0x000000080a087c11 */ /* 0x040fe4000f8010ff */
[----:B------:R-:W-:Y:S02]  /*1a70*/  LEA.HI.X.SX32 R34, R27, RZ, 0x1, P1 ;  /* 0x000000ff1b227211 */ /* 0x000fe400008f0eff */
[----:B------:R-:W-:Y:S02]  /*1a80*/  LEA.HI.X R9, R10, UR9, R33, 0x2, P0 ;  /* 0x000000090a097c11 */ /* 0x000fe400080f1421 */
[----:B------:R-:W-:-:S04]  /*1a90*/  LEA R10, P0, R11, UR8, 0x2 ;  /* 0x000000080b0a7c11 */ /* 0x000fc8000f8010ff */
[----:B------:R-:W-:Y:S01]  /*1aa0*/  LEA.HI.X R11, R11, UR9, R34, 0x2, P0 ;  /* 0x000000090b0b7c11 */ /* 0x000fe200080f1422 */
[----:B------:R0:W2:Y:S01]  /*1ab0*/  LDG.E.CONSTANT R9, desc[UR6][R8.64] ;  /* 0x0000000608097981 */ /* 0x0000a2000c1e9900 */
[----:B------:R-:W-:-:S03]  /*1ac0*/  IADD3 R33, P0, PT, R26, UR4, RZ ;  /* 0x000000041a217c10 */ /* 0x000fc6000ff1e0ff */
[----:B------:R-:W3:Y:S01]  /*1ad0*/  LDG.E.CONSTANT R10, desc[UR6][R10.64] ;  /* 0x000000060a0a7981 */ /* 0x000ee2000c1e9900 */
[----:B------:R-:W-:Y:S02]  /*1ae0*/  LEA.HI.X.SX32 R36, R26, RZ, 0x1, P0 ;  /* 0x000000ff1a247211 */ /* 0x000fe400000f0eff */
[----:B------:R-:W-:-:S04]  /*1af0*/  LEA R34, P0, R33, UR8, 0x2 ;  /* 0x0000000821227c11 */ /* 0x000fc8000f8010ff */
[----:B------:R-:W-:Y:S02]  /*1b00*/  LEA.HI.X R35, R33, UR9, R36, 0x2, P0 ;  /* 0x0000000921237c11 */ /* 0x000fe400080f1424 */
[----:B------:R-:W1:Y:S03]  /*1b10*/  LDC R36, c[0x0][0x3a8] ;  /* 0x0000ea00ff247b82 */ /* 0x000e660000000800 */
[----:B------:R-:W4:Y:S01]  /*1b20*/  LDG.E.CONSTANT R34, desc[UR6][R34.64] ;  /* 0x0000000622227981 */ /* 0x000f22000c1e9900 */
[----:B------:R-:W-:Y:S01]  /*1b30*/  IADD3 R32, PT, PT, R32, 0x8, RZ ;  /* 0x0000000820207810 */ /* 0x000fe20007ffe0ff */
[----:B------:R-:W-:-:S03]  /*1b40*/  FMUL R13, R13, R3 ;  /* 0x000000030d0d7220 */ /* 0x000fc60000400000 */
[----:B------:R-:W-:Y:S01]  /*1b50*/  ISETP.NE.AND P0, PT, R32, RZ, PT ;  /* 0x000000ff2000720c */ /* 0x000fe20003f05270 */
[-C--:B------:R-:W-:Y:S01]  /*1b60*/  FMUL R14, R14, R3.reuse ;  /* 0x000000030e0e7220 */ /* 0x080fe20000400000 */
[----:B0-----:R-:W-:Y:S01]  /*1b70*/  FMUL R8, R15, R3 ;  /* 0x000000030f087220 */ /* 0x001fe20000400000 */
[----:B------:R-:W-:Y:S01]  /*1b80*/  IADD3 R24, PT, PT, R24, 0x20, RZ ;  /* 0x0000002018187810 */ /* 0x000fe20007ffe0ff */
[C---:B-1----:R-:W-:Y:S01]  /*1b90*/  IMAD R31, R36.reuse, 0x8, R31 ;  /* 0x00000008241f7824 */ /* 0x042fe200078e021f */
[C---:B------:R-:W-:Y:S01]  /*1ba0*/  LEA R30, R36.reuse, R30, 0x3 ;  /* 0x0000001e241e7211 */ /* 0x040fe200078e18ff */
[C---:B------:R-:W-:Y:S01]  /*1bb0*/  IMAD R23, R36.reuse, 0x8, R23 ;  /* 0x0000000824177824 */ /* 0x040fe200078e0217 */
[C---:B------:R-:W-:Y:S01]  /*1bc0*/  LEA R27, R36.reuse, R27, 0x3 ;  /* 0x0000001b241b7211 */ /* 0x040fe200078e18ff */
[C---:B------:R-:W-:Y:S02]  /*1bd0*/  IMAD R29, R36.reuse, 0x8, R29 ;  /* 0x00000008241d7824 */ /* 0x040fe400078e021d */
[----:B------:R-:W-:-:S02]  /*1be0*/  IMAD R28, R36, 0x8, R28 ;  /* 0x00000008241c7824 */ /* 0x000fc400078e021c */
[C---:B------:R-:W-:Y:S02]  /*1bf0*/  IMAD R26, R36.reuse, 0x8, R26 ;  /* 0x00000008241a7824 */ /* 0x040fe400078e021a */
[----:B------:R-:W-:Y:S02]  /*1c00*/  IMAD R25, R36, 0x8, R25 ;  /* 0x0000000824197824 */ /* 0x000fe400078e0219 */
[----:B--2---:R-:W-:-:S04]  /*1c10*/  FFMA R13, R13, R9, R12 ;  /* 0x000000090d0d7223 */ /* 0x004fc8000000000c */
[----:B---3--:R-:W-:-:S04]  /*1c20*/  FFMA R13, R14, R10, R13 ;  /* 0x0000000a0e0d7223 */ /* 0x008fc8000000000d */
[----:B----4-:R-:W-:Y:S01]  /*1c30*/  FFMA R33, R8, R34, R13 ;  /* 0x0000002208217223 */ /* 0x010fe2000000000d */
[----:B------:R-:W-:Y:S06]  /*1c40*/  @P0 BRA `(.L_x_26) ;  /* 0xfffffff800e40947 */ /* 0x000fec000383ffff */
[----:B------:R-:W-:Y:S05]  /*1c50*/  BSYNC.RECONVERGENT B2 ;  /* 0x0000000000027941 */ /* 0x000fea0003800200 */
.L_x_25:
[----:B------:R-:W-:-:S07]  /*1c60*/  LOP3.LUT R23, R21, 0xfffffff8, RZ, 0xc0, !PT ;  /* 0xfffffff815177812 */ /* 0x000fce00078ec0ff */
.L_x_24:
[----:B------:R-:W-:Y:S05]  /*1c70*/  BSYNC.RECONVERGENT B1 ;  /* 0x0000000000017941 */ /* 0x000fea0003800200 */
.L_x_23:
[----:B------:R-:W-:-:S04]  /*1c80*/  LOP3.LUT R8, R21, 0x7, RZ, 0xc0, !PT ;  /* 0x0000000715087812 */ /* 0x000fc800078ec0ff */
[----:B------:R-:W-:-:S13]  /*1c90*/  ISETP.NE.AND P0, PT, R8, RZ, PT ;  /* 0x000000ff0800720c */ /* 0x000fda0003f05270 */
[----:B------:R-:W-:Y:S05]  /*1ca0*/  @!P0 BRA `(.L_x_22) ;  /* 0x0000000400688947 */ /* 0x000fea0003800000 */
[----:B------:R-:W-:Y:S01]  /*1cb0*/  VIADD R8, R8, 0xffffffff ;  /* 0xffffffff08087836 */ /* 0x000fe20000000000 */
[----:B------:R-:W-:Y:S01]  /*1cc0*/  LOP3.LUT R29, R21, 0x3, RZ, 0xc0, !PT ;  /* 0x00000003151d7812 */ /* 0x000fe200078ec0ff */
[----:B------:R-:W-:Y:S03]  /*1cd0*/  BSSY.RECONVERGENT B1, `(.L_x_27) ;  /* 0x000002d000017945 */ /* 0x000fe60003800200 */
[----:B------:R-:W-:Y:S02]  /*1ce0*/  ISETP.GE.U32.AND P1, PT, R8, 0x3, PT ;  /* 0x000000030800780c */ /* 0x000fe40003f26070 */
[----:B------:R-:W-:-:S11]  /*1cf0*/  ISETP.NE.AND P0, PT, R29, RZ, PT ;  /* 0x000000ff1d00720c */ /* 0x000fd60003f05270 */
[----:B------:R-:W-:Y:S05]  /*1d00*/  @!P1 BRA `(.L_x_28) ;  /* 0x0000000000a49947 */ /* 0x000fea0003800000 */
[----:B------:R-:W0:Y:S01]  /*1d10*/  LDCU UR5, c[0x0][0x3a8] ;  /* 0x00007500ff0577ac */ /* 0x000e220008000800 */
[----:B------:R-:W-:Y:S02]  /*1d20*/  IMAD.IADD R8, R4, 0x1, R23 ;  /* 0x0000000104087824 */ /* 0x000fe400078e0217 */
[----:B------:R-:W-:Y:S01]  /*1d30*/  IMAD R28, R23, 0x4, R1 ;  /* 0x00000004171c7824 */ /* 0x000fe200078e0201 */
[----:B------:R-:W1:Y:S02]  /*1d40*/  LDCU.64 UR10, c[0x0][0x390] ;  /* 0x00007200ff0a77ac */ /* 0x000e640008000a00 */
[C---:B------:R-:W-:Y:S01]  /*1d50*/  IADD3 R11, PT, PT, R8.reuse, 0x2, RZ ;  /* 0x00000002080b7810 */ /* 0x040fe20007ffe0ff */
[C---:B0-----:R-:W-:Y:S01]  /*1d60*/  IMAD R9, R8.reuse, UR5, RZ ;  /* 0x0000000508097c24 */ /* 0x041fe2000f8e02ff */
[----:B------:R-:W-:-:S03]  /*1d70*/  IADD3 R8, PT, PT, R8, 0x3, RZ ;  /* 0x0000000308087810 */ /* 0x000fc60007ffe0ff */
[----:B------:R-:W-:Y:S02]  /*1d80*/  IMAD R11, R11, UR5, RZ ;  /* 0x000000050b0b7c24 */ /* 0x000fe4000f8e02ff */
[C---:B------:R-:W-:Y:S01]  /*1d90*/  VIADD R10, R9.reuse, UR5 ;  /* 0x00000005090a7c36 */ /* 0x040fe20008000000 */
[----:B------:R-:W-:-:S04]  /*1da0*/  IADD3 R12, P1, PT, R9, UR4, RZ ;  /* 0x00000004090c7c10 */ /* 0x000fc8000ff3e0ff */
[----:B------:R-:W-:Y:S02]  /*1db0*/  LEA.HI.X.SX32 R9, R9, RZ, 0x1, P1 ;  /* 0x000000ff09097211 */ /* 0x000fe400008f0eff */
[----:B------:R-:W-:Y:S02]  /*1dc0*/  IADD3 R13, P2, PT, R10, UR4, RZ ;  /* 0x000000040a0d7c10 */ /* 0x000fe4000ff5e0ff */
[----:B-1----:R-:W-:Y:S02]  /*1dd0*/  LEA R26, P1, R12, UR10, 0x2 ;  /* 0x0000000a0c1a7c11 */ /* 0x002fe4000f8210ff */
[----:B------:R-:W-:Y:S01]  /*1de0*/  LEA.HI.X.SX32 R14, R10, RZ, 0x1, P2 ;  /* 0x000000ff0a0e7211 */ /* 0x000fe200010f0eff */
[----:B------:R-:W-:Y:S01]  /*1df0*/  IMAD R10, R8, UR5, RZ ;  /* 0x00000005080a7c24 */ /* 0x000fe2000f8e02ff */
[----:B------:R-:W-:Y:S02]  /*1e00*/  LEA.HI.X R27, R12, UR11, R9, 0x2, P1 ;  /* 0x0000000b0c1b7c11 */ /* 0x000fe400088f1409 */
[----:B------:R-:W-:Y:S01]  /*1e10*/  LEA R24, P2, R13, UR10, 0x2 ;  /* 0x0000000a0d187c11 */ /* 0x000fe2000f8410ff */
[----:B------:R-:W2:Y:S01]  /*1e20*/  LDL.64 R8, [R28] ;  /* 0x000000001c087983 */ /* 0x000ea20000100a00 */
[----:B------:R-:W-:-:S02]  /*1e30*/  IADD3 R12, P1, PT, R11, UR4, RZ ;  /* 0x000000040b0c7c10 */ /* 0x000fc4000ff3e0ff */
[----:B------:R-:W-:Y:S01]  /*1e40*/  LEA.HI.X R25, R13, UR11, R14, 0x2, P2 ;  /* 0x0000000b0d197c11 */ /* 0x000fe200090f140e */
[----:B------:R-:W3:Y:S01]  /*1e50*/  LDG.E.CONSTANT R26, desc[UR6][R26.64] ;  /* 0x000000061a1a7981 */ /* 0x000ee2000c1e9900 */
[----:B------:R-:W-:Y:S02]  /*1e60*/  LEA.HI.X.SX32 R11, R11, RZ, 0x1, P1 ;  /* 0x000000ff0b0b7211 */ /* 0x000fe400008f0eff */
[----:B------:R-:W-:Y:S01]  /*1e70*/  LEA R14, P1, R12, UR10, 0x2 ;  /* 0x0000000a0c0e7c11 */ /* 0x000fe2000f8210ff */
[----:B------:R-:W4:Y:S01]  /*1e80*/  LDG.E.CONSTANT R24, desc[UR6][R24.64] ;  /* 0x0000000618187981 */ /* 0x000f22000c1e9900 */
[----:B------:R-:W-:Y:S02]  /*1e90*/  IADD3 R13, P2, PT, R10, UR4, RZ ;  /* 0x000000040a0d7c10 */ /* 0x000fe4000ff5e0ff */
[----:B------:R-:W-:Y:S02]  /*1ea0*/  LEA.HI.X R15, R12, UR11, R11, 0x2, P1 ;  /* 0x0000000b0c0f7c11 */ /* 0x000fe400088f140b */
[----:B------:R-:W-:-:S02]  /*1eb0*/  LEA.HI.X.SX32 R30, R10, RZ, 0x1, P2 ;  /* 0x000000ff0a1e7211 */ /* 0x000fc400010f0eff */
[C---:B------:R-:W-:Y:S01]  /*1ec0*/  LEA R12, P1, R13.reuse, UR10, 0x2 ;  /* 0x0000000a0d0c7c11 */ /* 0x040fe2000f8210ff */
[----:B------:R-:W5:Y:S03]  /*1ed0*/  LDL.64 R10, [R28+0x8] ;  /* 0x000008001c0a7983 */ /* 0x000f660000100a00 */
[----:B------:R-:W-:Y:S01]  /*1ee0*/  LEA.HI.X R13, R13, UR11, R30, 0x2, P1 ;  /* 0x0000000b0d0d7c11 */ /* 0x000fe200088f141e */
[----:B------:R-:W5:Y:S04]  /*1ef0*/  LDG.E.CONSTANT R14, desc[UR6][R14.64] ;  /* 0x000000060e0e7981 */ /* 0x000f68000c1e9900 */
[----:B------:R-:W5:Y:S01]  /*1f00*/  LDG.E.CONSTANT R12, desc[UR6][R12.64] ;  /* 0x000000060c0c7981 */ /* 0x000f62000c1e9900 */
[----:B------:R-:W-:-:S02]  /*1f10*/  VIADD R23, R23, 0x4 ;  /* 0x0000000417177836 */ /* 0x000fc40000000000 */
[----:B--2---:R-:W-:Y:S01]  /*1f20*/  FMUL R8, R8, R3 ;  /* 0x0000000308087220 */ /* 0x004fe20000400000 */
[----:B------:R-:W-:-:S03]  /*1f30*/  FMUL R9, R3, R9 ;  /* 0x0000000903097220 */ /* 0x000fc60000400000 */
[----:B---3--:R-:W-:-:S04]  /*1f40*/  FFMA R8, R8, R26, R33 ;  /* 0x0000001a08087223 */ /* 0x008fc80000000021 */
[----:B----4-:R-:W-:Y:S01]  /*1f50*/  FFMA R8, R9, R24, R8 ;  /* 0x0000001809087223 */ /* 0x010fe20000000008 */
[----:B-----5:R-:W-:Y:S01]  /*1f60*/  FMUL R9, R10, R3 ;  /* 0x000000030a097220 */ /* 0x020fe20000400000 */
[----:B------:R-:W-:-:S03]  /*1f70*/  FMUL R11, R3, R11 ;  /* 0x0000000b030b7220 */ /* 0x000fc60000400000 */
[----:B------:R-:W-:-:S04]  /*1f80*/  FFMA R8, R9, R14, R8 ;  /* 0x0000000e09087223 */ /* 0x000fc80000000008 */
[----:B------:R-:W-:-:S07]  /*1f90*/  FFMA R33, R11, R12, R8 ;  /* 0x0000000c0b217223 */ /* 0x000fce0000000008 */
.L_x_28:
[----:B------:R-:W-:Y:S05]  /*1fa0*/  BSYNC.RECONVERGENT B1 ;  /* 0x0000000000017941 */ /* 0x000fea0003800200 */
.L_x_27:
[----:B------:R-:W-:Y:S05]  /*1fb0*/  @!P0 BRA `(.L_x_22) ;  /* 0x0000000000a48947 */ /* 0x000fea0003800000 */
[----:B------:R-:W-:Y:S01]  /*1fc0*/  ISETP.NE.AND P0, PT, R29, 0x1, PT ;  /* 0x000000011d00780c */ /* 0x000fe20003f05270 */
[----:B------:R-:W-:Y:S01]  /*1fd0*/  BSSY.RECONVERGENT B1, `(.L_x_29) ;  /* 0x0000019000017945 */ /* 0x000fe20003800200 */
[----:B------:R-:W-:-:S11]  /*1fe0*/  LOP3.LUT P1, RZ, R21, 0x1, RZ, 0xc0, !PT ;  /* 0x0000000115ff7812 */ /* 0x000fd6000782c0ff */
[----:B------:R-:W-:Y:S05]  /*1ff0*/  @!P0 BRA `(.L_x_30) ;  /* 0x0000000000588947 */ /* 0x000fea0003800000 */
[----:B------:R-:W0:Y:S01]  /*2000*/  LDCU UR5, c[0x0][0x3a8] ;  /* 0x00007500ff0577ac */ /* 0x000e220008000800 */
[----:B------:R-:W-:Y:S02]  /*2010*/  IMAD.IADD R8, R4, 0x1, R23 ;  /* 0x0000000104087824 */ /* 0x000fe400078e0217 */
[----:B------:R-:W-:Y:S01]  /*2020*/  IMAD R10, R23, 0x4, R1 ;  /* 0x00000004170a7824 */ /* 0x000fe200078e0201 */
[----:B------:R-:W1:Y:S01]  /*2030*/  LDCU.64 UR10, c[0x0][0x390] ;  /* 0x00007200ff0a77ac */ /* 0x000e620008000a00 */
[----:B0-----:R-:W-:-:S05]  /*2040*/  IMAD R8, R8, UR5, RZ ;  /* 0x0000000508087c24 */ /* 0x001fca000f8e02ff */
[C---:B------:R-:W-:Y:S02]  /*2050*/  IADD3 R9, P0, PT, R8.reuse, UR4, RZ ;  /* 0x0000000408097c10 */ /* 0x040fe4000ff1e0ff */
[C---:B------:R-:W-:Y:S02]  /*2060*/  IADD3 R11, PT, PT, R8.reuse, UR5, RZ ;  /* 0x00000005080b7c10 */ /* 0x040fe4000fffe0ff */
[----:B------:R-:W-:Y:S02]  /*2070*/  LEA.HI.X.SX32 R8, R8, RZ, 0x1, P0 ;  /* 0x000000ff08087211 */ /* 0x000fe400000f0eff */
[----:B-1----:R-:W-:Y:S02]  /*2080*/  LEA R12, P0, R9, UR10, 0x2 ;  /* 0x0000000a090c7c11 */ /* 0x002fe4000f8010ff */
[----:B------:R-:W-:Y:S02]  /*2090*/  IADD3 R14, P2, PT, R11, UR4, RZ ;  /* 0x000000040b0e7c10 */ /* 0x000fe4000ff5e0ff */
[----:B------:R-:W-:-:S02]  /*20a0*/  LEA.HI.X R13, R9, UR11, R8, 0x2, P0 ;  /* 0x0000000b090d7c11 */ /* 0x000fc400080f1408 */
[----:B------:R-:W-:Y:S02]  /*20b0*/  LEA.HI.X.SX32 R9, R11, RZ, 0x1, P2 ;  /* 0x000000ff0b097211 */ /* 0x000fe400010f0eff */
[C---:B------:R-:W-:Y:S01]  /*20c0*/  LEA R8, P0, R14.reuse, UR10, 0x2 ;  /* 0x0000000a0e087c11 */ /* 0x040fe2000f8010ff */
[----:B------:R-:W2:Y:S03]  /*20d0*/  LDL.64 R10, [R10] ;  /* 0x000000000a0a7983 */ /* 0x000ea60000100a00 */
[----:B------:R-:W-:Y:S01]  /*20e0*/  LEA.HI.X R9, R14, UR11, R9, 0x2, P0 ;  /* 0x0000000b0e097c11 */ /* 0x000fe200080f1409 */
[----:B------:R-:W3:Y:S04]  /*20f0*/  LDG.E.CONSTANT R12, desc[UR6][R12.64] ;  /* 0x000000060c0c7981 */ /* 0x000ee8000c1e9900 */
[----:B------:R-:W4:Y:S01]  /*2100*/  LDG.E.CONSTANT R8, desc[UR6][R8.64] ;  /* 0x0000000608087981 */ /* 0x000f22000c1e9900 */
[----:B------:R-:W-:-:S02]  /*2110*/  VIADD R23, R23, 0x2 ;  /* 0x0000000217177836 */ /* 0x000fc40000000000 */
[----:B--2---:R-:W-:Y:S01]  /*2120*/  FMUL R14, R10, R3 ;  /* 0x000000030a0e7220 */ /* 0x004fe20000400000 */
[----:B------:R-:W-:-:S03]  /*2130*/  FMUL R11, R3, R11 ;  /* 0x0000000b030b7220 */ /* 0x000fc60000400000 */
[----:B---3--:R-:W-:-:S04]  /*2140*/  FFMA R14, R14, R12, R33 ;  /* 0x0000000c0e0e7223 */ /* 0x008fc80000000021 */
[----:B----4-:R-:W-:-:S07]  /*2150*/  FFMA R33, R11, R8, R14 ;  /* 0x000000080b217223 */ /* 0x010fce000000000e */
.L_x_30:
[----:B------:R-:W-:Y:S05]  /*2160*/  BSYNC.RECONVERGENT B1 ;  /* 0x0000000000017941 */ /* 0x000fea0003800200 */
.L_x_29:
[----:B------:R-:W-:Y:S05]  /*2170*/  @!P1 BRA `(.L_x_22) ;  /* 0x0000000000349947 */ /* 0x000fea0003800000 */
[----:B------:R-:W0:Y:S01]  /*2180*/  LDCU UR5, c[0x0][0x3a8] ;  /* 0x00007500ff0577ac */ /* 0x000e220008000800 */
[----:B------:R-:W-:Y:S01]  /*2190*/  IADD3 R8, PT, PT, R4, R23, RZ ;  /* 0x0000001704087210 */ /* 0x000fe20007ffe0ff */
[----:B------:R-:W-:Y:S01]  /*21a0*/  IMAD R23, R23, 0x4, R1 ;  /* 0x0000000417177824 */ /* 0x000fe200078e0201 */
[----:B------:R-:W1:Y:S03]  /*21b0*/  LDCU.64 UR10, c[0x0][0x390] ;  /* 0x00007200ff0a77ac */ /* 0x000e660008000a00 */
[----:B0-----:R-:W-:-:S05]  /*21c0*/  IMAD R8, R8, UR5, RZ ;  /* 0x0000000508087c24 */ /* 0x001fca000f8e02ff */
[----:B------:R-:W-:-:S04]  /*21d0*/  IADD3 R9, P0, PT, R8, UR4, RZ ;  /* 0x0000000408097c10 */ /* 0x000fc8000ff1e0ff */
[----:B------:R-:W-:Y:S02]  /*21e0*/  LEA.HI.X.SX32 R10, R8, RZ, 0x1, P0 ;  /* 0x000000ff080a7211 */ /* 0x000fe400000f0eff */
[----:B-1----:R-:W-:-:S04]  /*21f0*/  LEA R8, P0, R9, UR10, 0x2 ;  /* 0x0000000a09087c11 */ /* 0x002fc8000f8010ff */
[----:B------:R-:W-:Y:S02]  /*2200*/  LEA.HI.X R9, R9, UR11, R10, 0x2, P0 ;  /* 0x0000000b09097c11 */ /* 0x000fe400080f140a */
[----:B------:R-:W2:Y:S04]  /*2210*/  LDL R10, [R23] ;  /* 0x00000000170a7983 */ /* 0x000ea80000100800 */
[----:B------:R-:W3:Y:S01]  /*2220*/  LDG.E.CONSTANT R8, desc[UR6][R8.64] ;  /* 0x0000000608087981 */ /* 0x000ee2000c1e9900 */
[----:B--2---:R-:W-:-:S04]  /*2230*/  FMUL R10, R10, R3 ;  /* 0x000000030a0a7220 */ /* 0x004fc80000400000 */
[----:B---3--:R-:W-:-:S07]  /*2240*/  FFMA R33, R10, R8, R33 ;  /* 0x000000080a217223 */ /* 0x008fce0000000021 */
.L_x_22:
[----:B------:R-:W-:Y:S05]  /*2250*/  BSYNC.RECONVERGENT B0 ;  /* 0x0000000000007941 */ /* 0x000fea0003800200 */
.L_x_21:
[----:B------:R-:W0:Y:S01]  /*2260*/  LDCU.64 UR8, c[0x0][0x398] ;  /* 0x00007300ff0877ac */ /* 0x000e220008000a00 */
[----:B------:R-:W-:Y:S02]  /*2270*/  SHF.R.S32.HI R10, RZ, 0x1f, R2 ;  /* 0x0000001fff0a7819 */ /* 0x000fe40000011402 */
[----:B------:R-:W-:Y:S01]  /*2280*/  IADD3 R9, P0, PT, R2, UR4, RZ ;  /* 0x0000000402097c10 */ /* 0x000fe2000ff1e0ff */
[----:B------:R-:W1:Y:S04]  /*2290*/  LDCU UR5, c[0x0][0x3a8] ;  /* 0x00007500ff0577ac */ /* 0x000e680008000800 */
[----:B------:R-:W-:Y:S01]  /*22a0*/  IMAD.X R10, RZ, RZ, R10, P0 ;  /* 0x000000ffff0a7224 */ /* 0x000fe200000e060a */
[----:B------:R-:W-:Y:S01]  /*22b0*/  UIADD3 UR4, UPT, UPT, UR4, 0x1, URZ ;  /* 0x0000000104047890 */ /* 0x000fe2000fffe0ff */
[----:B0-----:R-:W-:-:S04]  /*22c0*/  LEA R8, P0, R9, UR8, 0x2 ;  /* 0x0000000809087c11 */ /* 0x001fc8000f8010ff */
[----:B------:R-:W-:Y:S01]  /*22d0*/  LEA.HI.X R9, R9, UR9, R10, 0x2, P0 ;  /* 0x0000000909097c11 */ /* 0x000fe200080f140a */
[----:B-1----:R-:W-:-:S04]  /*22e0*/  UISETP.NE.AND UP0, UPT, UR4, UR5, UPT ;  /* 0x000000050400728c */ /* 0x002fc8000bf05270 */
[----:B------:R0:W-:Y:S05]  /*22f0*/  STG.E desc[UR6][R8.64], R33 ;  /* 0x0000002108007986 */ /* 0x0001ea000c101906 */
[----:B------:R-:W-:Y:S05]  /*2300*/  BRA.U UP0, `(.L_x_31) ;  /* 0xfffffff100c87547 */ /* 0x000fea000b83ffff */
[----:B------:R-:W-:Y:S05]  /*2310*/  EXIT ;  /* 0x000000000000794d */ /* 0x000fea0003800000 */
        .weak           $__internal_0_$__cuda_sm20_rcp_rn_f32_slowpath
        .type           $__internal_0_$__cuda_sm20_rcp_rn_f32_slowpath,@function
        .size           $__internal_0_$__cuda_sm20_rcp_rn_f32_slowpath,(.L_x_70 - $__internal_0_$__cuda_sm20_rcp_rn_f32_slowpath)
$__internal_0_$__cuda_sm20_rcp_rn_f32_slowpath:
[----:B------:R-:W-:Y:S01]  /*2320*/  SHF.L.U32 R3, R7, 0x1, RZ ;  /* 0x0000000107037819 */ /* 0x000fe200000006ff */
[----:B------:R-:W-:Y:S03]  /*2330*/  BSSY.RECONVERGENT B1, `(.L_x_32) ;  /* 0x0000030000017945 */ /* 0x000fe60003800200 */
[----:B------:R-:W-:-:S04]  /*2340*/  SHF.R.U32.HI R13, RZ, 0x18, R3 ;  /* 0x00000018ff0d7819 */ /* 0x000fc80000011603 */
[----:B------:R-:W-:-:S13]  /*2350*/  ISETP.NE.U32.AND P0, PT, R13, RZ, PT ;  /* 0x000000ff0d00720c */ /* 0x000fda0003f05070 */
[----:B------:R-:W-:Y:S05]  /*2360*/  @P0 BRA `(.L_x_33) ;  /* 0x0000000000280947 */ /* 0x000fea0003800000 */
[----:B------:R-:W-:-:S05]  /*2370*/  IMAD.SHL.U32 R3, R7, 0x2, RZ ;  /* 0x0000000207037824 */ /* 0x000fca00078e00ff */
[----:B------:R-:W-:-:S13]  /*2380*/  ISETP.NE.AND P0, PT, R3, RZ, PT ;  /* 0x000000ff0300720c */ /* 0x000fda0003f05270 */
[----:B------:R-:W-:Y:S01]  /*2390*/  @P0 FFMA R10, R7, 1.84467440737095516160e+19, RZ ;  /* 0x5f800000070a0823 */ /* 0x000fe200000000ff */
[----:B------:R-:W-:Y:S08]  /*23a0*/  @!P0 MUFU.RCP R9, R7 ;  /* 0x0000000700098308 */ /* 0x000ff00000001000 */
[----:B------:R-:W0:Y:S02]  /*23b0*/  @P0 MUFU.RCP R3, R10 ;  /* 0x0000000a00030308 */ /* 0x000e240000001000 */
[----:B0-----:R-:W-:-:S04]  /*23c0*/  @P0 FFMA R11, R10, R3, -1 ;  /* 0xbf8000000a0b0423 */ /* 0x001fc80000000003 */
[----:B------:R-:W-:-:S04]  /*23d0*/  @P0 FADD.FTZ R12, -R11, -RZ ;  /* 0x800000ff0b0c0221 */ /* 0x000fc80000010100 */
[----:B------:R-:W-:-:S04]  /*23e0*/  @P0 FFMA R3, R3, R12, R3 ;  /* 0x0000000c03030223 */ /* 0x000fc80000000003 */
[----:B------:R-:W-:Y:S01]  /*23f0*/  @P0 FFMA R9, R3, 1.84467440737095516160e+19, RZ ;  /* 0x5f80000003090823 */ /* 0x000fe200000000ff */
[----:B------:R-:W-:Y:S06]  /*2400*/  BRA `(.L_x_34) ;  /* 0x0000000000887947 */ /* 0x000fec0003800000 */
.L_x_33:
[----:B------:R-:W-:-:S05]  /*2410*/  VIADD R15, R13, 0xffffff03 ;  /* 0xffffff030d0f7836 */ /* 0x000fca0000000000 */
[----:B------:R-:W-:-:S13]  /*2420*/  ISETP.GT.U32.AND P0, PT, R15, 0x1, PT ;  /* 0x000000010f00780c */ /* 0x000fda0003f04070 */
[----:B------:R-:W-:Y:S05]  /*2430*/  @P0 BRA `(.L_x_35) ;  /* 0x0000000000780947 */ /* 0x000fea0003800000 */
[----:B------:R-:W-:Y:S02]  /*2440*/  LOP3.LUT R3, R7, 0x7fffff, RZ, 0xc0, !PT ;  /* 0x007fffff07037812 */ /* 0x000fe400078ec0ff */
[----:B------:R-:W-:Y:S02]  /*2450*/  MOV R12, 0x3 ;  /* 0x00000003000c7802 */ /* 0x000fe40000000f00 */
[----:B------:R-:W-:Y:S02]  /*2460*/  LOP3.LUT R3, R3, 0x3f800000, RZ, 0xfc, !PT ;  /* 0x3f80000003037812 */ /* 0x000fe400078efcff */
[----:B------:R-:W-:Y:S02]  /*2470*/  SHF.L.U32 R12, R12, R15, RZ ;  /* 0x0000000f0c0c7219 */ /* 0x000fe400000006ff */
[----:B------:R-:W0:Y:S02]  /*2480*/  MUFU.RCP R10, R3 ;  /* 0x00000003000a7308 */ /* 0x000e240000001000 */
[----:B0-----:R-:W-:-:S04]  /*2490*/  FFMA R9, R3, R10, -1 ;  /* 0xbf80000003097423 */ /* 0x001fc8000000000a */
[----:B------:R-:W-:-:S04]  /*24a0*/  FADD.FTZ R9, -R9, -RZ ;  /* 0x800000ff09097221 */ /* 0x000fc80000010100 */
[CCC-:B------:R-:W-:Y:S01]  /*24b0*/  FFMA.RM R11, R10.reuse, R9.reuse, R10.reuse ;  /* 0x000000090a0b7223 */ /* 0x1c0fe2000000400a */
[----:B------:R-:W-:-:S04]  /*24c0*/  FFMA.RP R10, R10, R9, R10 ;  /* 0x000000090a0a7223 */ /* 0x000fc8000000800a */
[C---:B------:R-:W-:Y:S02]  /*24d0*/  LOP3.LUT R9, R11.reuse, 0x7fffff, RZ, 0xc0, !PT ;  /* 0x007fffff0b097812 */ /* 0x040fe400078ec0ff */
[----:B------:R-:W-:Y:S02]  /*24e0*/  FSETP.NEU.FTZ.AND P0, PT, R11, R10, PT ;  /* 0x0000000a0b00720b */ /* 0x000fe40003f1d000 */
[----:B------:R-:W-:Y:S02]  /*24f0*/  LOP3.LUT R9, R9, 0x800000, RZ, 0xfc, !PT ;  /* 0x0080000009097812 */ /* 0x000fe400078efcff */
[----:B------:R-:W-:Y:S02]  /*2500*/  SEL R10, RZ, 0xffffffff, !P0 ;  /* 0xffffffffff0a7807 */ /* 0x000fe40004000000 */
[----:B------:R-:W-:-:S03]  /*2510*/  LOP3.LUT R12, R12, R9, RZ, 0xc0, !PT ;  /* 0x000000090c0c7212 */ /* 0x000fc600078ec0ff */
[----:B------:R-:W-:Y:S01]  /*2520*/  IMAD.MOV R10, RZ, RZ, -R10 ;  /* 0x000000ffff0a7224 */ /* 0x000fe200078e0a0a */
[----:B------:R-:W-:-:S04]  /*2530*/  SHF.R.U32.HI R12, RZ, R15, R12 ;  /* 0x0000000fff0c7219 */ /* 0x000fc8000001160c */
[----:B------:R-:W-:Y:S02]  /*2540*/  LOP3.LUT P1, RZ, R10, R15, R9, 0xf8, !PT ;  /* 0x0000000f0aff7212 */ /* 0x000fe4000782f809 */
[C---:B------:R-:W-:Y:S02]  /*2550*/  LOP3.LUT P0, RZ, R12.reuse, 0x1, RZ, 0xc0, !PT ;  /* 0x000000010cff7812 */ /* 0x040fe4000780c0ff */
[----:B------:R-:W-:Y:S02]  /*2560*/  LOP3.LUT P2, RZ, R12, 0x2, RZ, 0xc0, !PT ;  /* 0x000000020cff7812 */ /* 0x000fe4000784c0ff */
[----:B------:R-:W-:Y:S02]  /*2570*/  IADD3 R10, PT, PT, R13, -0xfc, RZ ;  /* 0xffffff040d0a7810 */ /* 0x000fe40007ffe0ff */
[----:B------:R-:W-:Y:S02]  /*2580*/  PLOP3.LUT P0, PT, P0, P1, P2, 0xe0, 0x0 ;  /* 0x000000000000781c */ /* 0x000fe40000703c20 */
[----:B------:R-:W-:-:S02]  /*2590*/  LOP3.LUT P1, RZ, R7, 0x7fffff, RZ, 0xc0, !PT ;  /* 0x007fffff07ff7812 */ /* 0x000fc4000782c0ff */
[----:B------:R-:W-:Y:S02]  /*25a0*/  SEL R3, RZ, 0x1, !P0 ;  /* 0x00000001ff037807 */ /* 0x000fe40004000000 */
[----:B------:R-:W-:-:S03]  /*25b0*/  SHF.R.U32.HI R10, RZ, R10, R9 ;  /* 0x0000000aff0a7219 */ /* 0x000fc60000011609 */
[----:B------:R-:W-:-:S05]  /*25c0*/  IMAD.MOV R3, RZ, RZ, -R3 ;  /* 0x000000ffff037224 */ /* 0x000fca00078e0a03 */
[----:B------:R-:W-:-:S13]  /*25d0*/  ISETP.GE.AND P0, PT, R3, RZ, PT ;  /* 0x000000ff0300720c */ /* 0x000fda0003f06270 */
[----:B------:R-:W-:-:S04]  /*25e0*/  @!P0 VIADD R10, R10, 0x1 ;  /* 0x000000010a0a8836 */ /* 0x000fc80000000000 */
[----:B------:R-:W-:-:S05]  /*25f0*/  @!P1 IMAD.SHL.U32 R10, R10, 0x2, RZ ;  /* 0x000000020a0a9824 */ /* 0x000fca00078e00ff */
[----:B------:R-:W-:Y:S01]  /*2600*/  LOP3.LUT R9, R10, 0x80000000, R7, 0xf8, !PT ;  /* 0x800000000a097812 */ /* 0x000fe200078ef807 */
[----:B------:R-:W-:Y:S06]  /*2610*/  BRA `(.L_x_34) ;  /* 0x0000000000047947 */ /* 0x000fec0003800000 */
.L_x_35:
[----:B------:R0:W1:Y:S02]  /*2620*/  MUFU.RCP R9, R7 ;  /* 0x0000000700097308 */ /* 0x0000640000001000 */
.L_x_34:
[----:B------:R-:W-:Y:S05]  /*2630*/  BSYNC.RECONVERGENT B1 ;  /* 0x0000000000017941 */ /* 0x000fea0003800200 */
.L_x_32:
[----:B-1----:R-:W-:Y:S01]  /*2640*/  MOV R3, R9 ;  /* 0x0000000900037202 */ /* 0x002fe20000000f00 */
[----:B------:R-:W-:-:S04]  /*2650*/  IMAD.MOV.U32 R9, RZ, RZ, 0x0 ;  /* 0x00000000ff097424 */ /* 0x000fc800078e00ff */
[----:B0-----:R-:W-:Y:S05]  /*2660*/  RET.REL.NODEC R8 `(_Z26streaming_attention_kernelPKfS0_S0_Pfiiiif) ;  /* 0xffffffd808647950 */ /* 0x001fea0003c3ffff */
.L_x_36:
[----:B------:R-:W-:-:S00]  /*2670*/  BRA `(.L_x_36) ;  /* 0xfffffffc00fc7947 */ /* 0x000fc0000383ffff */
[----:B------:R-:W-:-:S00]  /*2680*/  NOP ;  /* 0x0000000000007918 */ /* 0x000fc00000000000 */
[----:B------:R-:W-:-:S00]  /*2690*/  NOP ;  /* 0x0000000000007918 */ /* 0x000fc00000000000 */
[----:B------:R-:W-:-:S00]  /*26a0*/  NOP ;  /* 0x0000000000007918 */ /* 0x000fc00000000000 */
[----:B------:R-:W-:-:S00]  /*26b0*/  NOP ;  /* 0x0000000000007918 */ /* 0x000fc00000000000 */
[----:B------:R-:W-:-:S00]  /*26c0*/  NOP ;  /* 0x0000000000007918 */ /* 0x000fc00000000000 */
[----:B------:R-:W-:-:S00]  /*26d0*/  NOP ;  /* 0x0000000000007918 */ /* 0x000fc00000000000 */
[----:B------:R-:W-:-:S00]  /*26e0*/  NOP ;  /* 0x0000000000007918 */ /* 0x000fc00000000000 */
[----:B------:R-:W-:-:S00]  /*26f0*/  NOP ;  /* 0x0000000000007918 */ /* 0x000fc00000000000 */
.L_x_70:


//--------------------- .text._Z22dense_attention_kernelPKfS0_S0_Pfiiif --------------------------
	.section	.text._Z22dense_attention_kernelPKfS0_S0_Pfiiif,"ax",@progbits
	.align	128
        .global         _Z22dense_attention_kernelPKfS0_S0_Pfiiif
        .type           _Z22dense_attention_kernelPKfS0_S0_Pfiiif,@function
        .size           _Z22dense_attention_kernelPKfS0_S0_Pfiiif,(.L_x_71 - _Z22dense_attention_kernelPKfS0_S0_Pfiiif)
        .other          _Z22dense_attention_kernelPKfS0_S0_Pfiiif,@"STO_CUDA_ENTRY STV_DEFAULT"
_Z22dense_attention_kernelPKfS0_S0_Pfiiif:
.text._Z22dense_attention_kernelPKfS0_S0_Pfiiif:
[----:B------:R-:W0:Y:S01]  /*0000*/  LDC R1, c[0x0][0x37c] ;  /* 0x0000df00ff017b82 */ /* 0x000e220000000800 */
[----:B------:R-:W1:Y:S07]  /*0010*/  S2R R3, SR_TID.X ;  /* 0x0000000000037919 */ /* 0x000e6e0000002100 */
[----:B------:R-:W1:Y:S01]  /*0020*/  S2UR UR4, SR_CTAID.X ;  /* 0x00000000000479c3 */ /* 0x000e620000002500 */
[----:B------:R-:W2:Y:S01]  /*0030*/  LDCU.64 UR6, c[0x0][0x3a0] ;  /* 0x00007400ff0677ac */ /* 0x000ea20008000a00 */
[----:B0-----:R-:W-:-:S06]  /*0040*/  IADD3 R1, PT, PT, R1, -0x400, RZ ;  /* 0xfffffc0001017810 */ /* 0x001fcc0007ffe0ff */
[----:B------:R-:W1:Y:S01]  /*0050*/  LDC R0, c[0x0][0x360] ;  /* 0x0000d800ff007b82 */ /* 0x000e620000000800 */
[----:B--2---:R-:W-:Y:S02]  /*0060*/  IMAD.U32 R12, RZ, RZ, UR7 ;  /* 0x00000007ff0c7e24 */ /* 0x004fe4000f8e00ff */
[----:B-1----:R-:W-:Y:S02]  /*0070*/  IMAD R0, R0, UR4, R3 ;  /* 0x0000000400007c24 */ /* 0x002fe4000f8e0203 */
[----:B------:R-:W-:-:S05]  /*0080*/  IMAD R3, R12, UR6, RZ ;  /* 0x000000060c037c24 */ /* 0x000fca000f8e02ff */
[----:B------:R-:W-:-:S13]  /*0090*/  ISETP.GE.AND P0, PT, R0, R3, PT ;  /* 0x000000030000720c */ /* 0x000fda0003f06270 */
[----:B------:R-:W-:Y:S05]  /*00a0*/  @P0 EXIT ;  /* 0x000000000000094d */ /* 0x000fea0003800000 */
[----:B------:R-:W-:Y:S01]  /*00b0*/  IABS R6, R12 ;  /* 0x0000000c00067213 */ /* 0x000fe20000000000 */
[----:B------:R-:W0:Y:S01]  /*00c0*/  LDCU.64 UR10, c[0x0][0x358] ;  /* 0x00006b00ff0a77ac */ /* 0x000e220008000a00 */
[----:B------:R-:W-:Y:S02]  /*00d0*/  IABS R7, R0 ;  /* 0x0000000000077213 */ /* 0x000fe40000000000 */
[----:B------:R-:W1:Y:S01]  /*00e0*/  I2F.RP R4, R6 ;  /* 0x0000000600047306 */ /* 0x000e620000209400 */
[----:B------:R-:W-:-:S07]  /*00f0*/  ISETP.GE.AND P2, PT, R0, RZ, PT ;  /* 0x000000ff0000720c */ /* 0x000fce0003f46270 */
[----:B-1----:R-:W1:Y:S02]  /*0100*/  MUFU.RCP R4, R4 ;  /* 0x0000000400047308 */ /* 0x002e640000001000 */
[----:B-1----:R-:W-:-:S06]  /*0110*/  IADD3 R2, PT, PT, R4, 0xffffffe, RZ ;  /* 0x0ffffffe04027810 */ /* 0x002fcc0007ffe0ff */
[----:B------:R1:W2:Y:S02]  /*0120*/  F2I.FTZ.U32.TRUNC.NTZ R3, R2 ;  /* 0x0000000200037305 */ /* 0x0002a4000021f000 */
[----:B-1----:R-:W-:Y:S02]  /*0130*/  HFMA2 R2, -RZ, RZ, 0, 0 ;  /* 0x00000000ff027431 */ /* 0x002fe400000001ff */
[----:B--2---:R-:W-:-:S04]  /*0140*/  IMAD.MOV R5, RZ, RZ, -R3 ;  /* 0x000000ffff057224 */ /* 0x004fc800078e0a03 */
[----:B------:R-:W-:-:S04]  /*0150*/  IMAD R5, R5, R6, RZ ;  /* 0x0000000605057224 */ /* 0x000fc800078e02ff */
[----:B------:R-:W-:-:S04]  /*0160*/  IMAD.HI.U32 R3, R3, R5, R2 ;  /* 0x0000000503037227 */ /* 0x000fc800078e0002 */
[----:B------:R-:W-:-:S04]  /*0170*/  IMAD.MOV.U32 R5, RZ, RZ, R7 ;  /* 0x000000ffff057224 */ /* 0x000fc800078e0007 */
[----:B------:R-:W-:-:S05]  /*0180*/  IMAD.HI.U32 R3, R3, R5, RZ ;  /* 0x0000000503037227 */ /* 0x000fca00078e00ff */
[----:B------:R-:W-:-:S05]  /*0190*/  IADD3 R3, PT, PT, -R3, RZ, RZ ;  /* 0x000000ff03037210 */ /* 0x000fca0007ffe1ff */
[C---:B------:R-:W-:Y:S02]  /*01a0*/  IMAD R3, R6.reuse, R3, R5 ;  /* 0x0000000306037224 */ /* 0x040fe400078e0205 */
[----:B------:R-:W1:Y:S03]  /*01b0*/  LDC R5, c[0x0][0x3a8] ;  /* 0x0000ea00ff057b82 */ /* 0x000e660000000800 */
[----:B------:R-:W-:-:S13]  /*01c0*/  ISETP.GT.U32.AND P0, PT, R6, R3, PT ;  /* 0x000000030600720c */ /* 0x000fda0003f04070 */
[----:B------:R-:W-:Y:S01]  /*01d0*/  @!P0 IMAD.IADD R3, R3, 0x1, -R6 ;  /* 0x0000000103038824 */ /* 0x000fe200078e0a06 */
[----:B------:R-:W-:-:S04]  /*01e0*/  ISETP.NE.AND P0, PT, R12, RZ, PT ;  /* 0x000000ff0c00720c */ /* 0x000fc80003f05270 */
[----:B------:R-:W-:Y:S01]  /*01f0*/  ISETP.GT.U32.AND P1, PT, R6, R3, PT ;  /* 0x000000030600720c */ /* 0x000fe20003f24070 */
[----:B-1----:R-:W-:-:S05]  /*0200*/  IMAD R2, R0, R5, RZ ;  /* 0x0000000500027224 */ /* 0x002fca00078e02ff */
[----:B------:R-:W-:-:S07]  /*0210*/  SHF.R.S32.HI R13, RZ, 0x1f, R2 ;  /* 0x0000001fff0d7819 */ /* 0x000fce0000011402 */
[----:B------:R-:W-:-:S05]  /*0220*/  @!P1 IADD3 R3, PT, PT, R3, -R6, RZ ;  /* 0x8000000603039210 */ /* 0x000fca0007ffe0ff */
[----:B------:R-:W-:Y:S01]  /*0230*/  @!P2 IMAD.MOV R3, RZ, RZ, -R3 ;  /* 0x000000ffff03a224 */ /* 0x000fe200078e0a03 */
[----:B------:R-:W-:Y:S02]  /*0240*/  @!P0 LOP3.LUT R3, RZ, R12, RZ, 0x33, !PT ;  /* 0x0000000cff038212 */ /* 0x000fe400078e33ff */
[----:B------:R-:W-:Y:S02]  /*0250*/  ISETP.GE.AND P0, PT, R12, 0x1, PT ;  /* 0x000000010c00780c */ /* 0x000fe40003f06270 */
[----:B------:R-:W-:Y:S01]  /*0260*/  IADD3 R0, PT, PT, R0, -R3, RZ ;  /* 0x8000000300007210 */ /* 0x000fe20007ffe0ff */
[----:B------:R-:W-:-:S10]  /*0270*/  IMAD.MOV.U32 R3, RZ, RZ, -0xeb60d36 ;  /* 0xf149f2caff037424 */ /* 0x000fd400078e00ff */
[----:B0-----:R-:W-:Y:S05]  /*0280*/  @!P0 BRA `(.L_x_37) ;  /* 0x0000000800d08947 */ /* 0x001fea0003800000 */
[----:B------:R-:W-:-:S13]  /*0290*/  ISETP.GE.AND P0, PT, R5, 0x1, PT ;  /* 0x000000010500780c */ /* 0x000fda0003f06270 */
[----:B------:R-:W-:Y:S05]  /*02a0*/  @!P0 BRA `(.L_x_38) ;  /* 0x0000000400f48947 */ /* 0x000fea0003800000 */
[C---:B------:R-:W-:Y:S01]  /*02b0*/  LOP3.LUT R20, R5.reuse, 0x7, RZ, 0xc0, !PT ;  /* 0x0000000705147812 */ /* 0x040fe200078ec0ff */
[----:B------:R-:W-:Y:S01]  /*02c0*/  IMAD.MOV.U32 R17, RZ, RZ, RZ ;  /* 0x000000ffff117224 */ /* 0x000fe200078e00ff */
[C---:B------:R-:W-:Y:S02]  /*02d0*/  IADD3 R3, PT, PT, R5.reuse, -0x1, RZ ;  /* 0xffffffff05037810 */ /* 0x040fe40007ffe0ff */
[----:B------:R-:W-:Y:S01]  /*02e0*/  LOP3.LUT R19, R5, 0x3, RZ, 0xc0, !PT ;  /* 0x0000000305137812 */ /* 0x000fe200078ec0ff */
[----:B------:R-:W-:Y:S01]  /*02f0*/  VIADD R4, R20, 0xffffffff ;  /* 0xffffffff14047836 */ /* 0x000fe20000000000 */
[----:B------:R-:W-:Y:S02]  /*0300*/  ISETP.GE.U32.AND P1, PT, R3, 0x7, PT ;  /* 0x000000070300780c */ /* 0x000fe40003f26070 */
[----:B------:R-:W-:Y:S02]  /*0310*/  LOP3.LUT R18, R5, 0x7ffffff8, RZ, 0xc0, !PT ;  /* 0x7ffffff805127812 */ /* 0x000fe400078ec0ff */
[----:B------:R-:W-:-:S02]  /*0320*/  ISETP.GE.U32.AND P0, PT, R4, 0x3, PT ;  /* 0x000000030400780c */ /* 0x000fc40003f06070 */
[----:B------:R-:W-:-:S11]  /*0330*/  MOV R3, 0xf149f2ca ;  /* 0xf149f2ca00037802 */ /* 0x000fd60000000f00 */
.L_x_43:
[----:B------:R-:W0:Y:S01]  /*0340*/  LDC R12, c[0x0][0x3a8] ;  /* 0x0000ea00ff0c7b82 */ /* 0x000e220000000800 */
[----:B------:R-:W-:Y:S01]  /*0350*/  IADD3 R5, PT, PT, R0, R17, RZ ;  /* 0x0000001100057210 */ /* 0x000fe20007ffe0ff */
[----:B------:R-:W-:Y:S02]  /*0360*/  HFMA2 R21, -RZ, RZ, 0, 0 ;  /* 0x00000000ff157431 */ /* 0x000fe400000001ff */
[----:B------:R-:W-:Y:S02]  /*0370*/  IMAD.MOV.U32 R16, RZ, RZ, RZ ;  /* 0x000000ffff107224 */ /* 0x000fe400078e00ff */
[----:B0-----:R-:W-:-:S05]  /*0380*/  IMAD R4, R5, R12, RZ ;  /* 0x0000000c05047224 */ /* 0x001fca00078e02ff */
[----:B------:R-:W-:Y:S01]  /*0390*/  SHF.R.S32.HI R5, RZ, 0x1f, R4 ;  /* 0x0000001fff057819 */ /* 0x000fe20000011404 */
[----:B------:R-:W-:Y:S06]  /*03a0*/  @!P1 BRA `(.L_x_39) ;  /* 0x00000000009c9947 */ /* 0x000fec0003800000 */
[----:B------:R-:W-:Y:S01]  /*03b0*/  IMAD.MOV.U32 R16, RZ, RZ, RZ ;  /* 0x000000ffff107224 */ /* 0x000fe200078e00ff */
[----:B------:R-:W0:Y:S01]  /*03c0*/  LDCU.128 UR12, c[0x0][0x380] ;  /* 0x00007000ff0c77ac */ /* 0x000e220008000c00 */
[----:B------:R-:W-:-:S05]  /*03d0*/  UMOV UR4, URZ ;  /* 0x000000ff00047c82 */ /* 0x000fca0008000000 */
.L_x_40:
[----:B------:R-:W-:Y:S02]  /*03e0*/  IADD3 R9, P3, PT, R4, UR4, RZ ;  /* 0x0000000404097c10 */ /* 0x000fe4000ff7e0ff */
[----:B------:R-:W-:-:S03]  /*03f0*/  IADD3 R7, P2, PT, R2, UR4, RZ ;  /* 0x0000000402077c10 */ /* 0x000fc6000ff5e0ff */
[----:B------:R-:W-:Y:S01]  /*0400*/  IMAD.X R10, RZ, RZ, R5, P3 ;  /* 0x000000ffff0a7224 */ /* 0x000fe200018e0605 */
[----:B------:R-:W-:Y:S02]  /*0410*/  IADD3.X R14, PT, PT, RZ, R13, RZ, P2, !PT ;  /* 0x0000000dff0e7210 */ /* 0x000fe400017fe4ff */
        /* <DEDUP_REMOVED lines=19> */
[----:B------:R-:W3:Y:S04]  /*0550*/  LDG.E.CONSTANT R23, desc[UR10][R6.64+0x14] ;  /* 0x0000140a06177981 */ /* 0x000ee8000c1e9900 */
[----:B------:R-:W3:Y:S04]  /*0560*/  LDG.E.CONSTANT R22, desc[UR10][R6.64+0x18] ;  /* 0x0000180a06167981 */ /* 0x000ee8000c1e9900 */
[----:B------:R-:W3:Y:S01]  /*0570*/  LDG.E.CONSTANT R24, desc[UR10][R6.64+0x1c] ;  /* 0x00001c0a06187981 */ /* 0x000ee2000c1e9900 */
[----:B------:R-:W-:Y:S01]  /*0580*/  UIADD3 UR4, UPT, UPT, UR4, 0x8, URZ ;  /* 0x0000000804047890 */ /* 0x000fe2000fffe0ff */
[----:B----4-:R-:W-:-:S04]  /*0590*/  FFMA R11, R10, R11, R29 ;  /* 0x0000000b0a0b7223 */ /* 0x010fc8000000001d */
[----:B-----5:R-:W-:Y:S01]  /*05a0*/  FFMA R11, R14, R15, R11 ;  /* 0x0000000f0e0b7223 */ /* 0x020fe2000000000b */
[----:B------:R-:W-:-:S03]  /*05b0*/  ISETP.NE.AND P2, PT, R18, UR4, PT ;  /* 0x0000000412007c0c */ /* 0x000fc6000bf45270 */
[----:B--2---:R-:W-:-:S04]  /*05c0*/  FFMA R16, R16, R21, R11 ;  /* 0x0000001510107223 */ /* 0x004fc8000000000b */
[----:B---3--:R-:W-:-:S04]  /*05d0*/  FFMA R23, R23, R26, R16 ;  /* 0x0000001a17177223 */ /* 0x008fc80000000010 */
[----:B------:R-:W-:-:S04]  /*05e0*/  FFMA R23, R22, R25, R23 ;  /* 0x0000001916177223 */ /* 0x000fc80000000017 */
[----:B------:R-:W-:Y:S01]  /*05f0*/  FFMA R16, R24, R27, R23 ;  /* 0x0000001b18107223 */ /* 0x000fe20000000017 */
[----:B------:R-:W-:Y:S06]  /*0600*/  @P2 BRA `(.L_x_40) ;  /* 0xfffffffc00742947 */ /* 0x000fec000383ffff */
[----:B------:R-:W-:-:S07]  /*0610*/  MOV R21, R18 ;  /* 0x0000001200157202 */ /* 0x000fce0000000f00 */
.L_x_39:
[----:B------:R-:W-:-:S13]  /*0620*/  ISETP.NE.AND P2, PT, R20, RZ, PT ;  /* 0x000000ff1400720c */ /* 0x000fda0003f45270 */
[----:B------:R-:W-:Y:S05]  /*0630*/  @!P2 BRA `(.L_x_41) ;  /* 0x0000000000e4a947 */ /* 0x000fea0003800000 */
[----:B------:R-:W-:Y:S01]  /*0640*/  ISETP.NE.AND P2, PT, R19, RZ, PT ;  /* 0x000000ff1300720c */ /* 0x000fe20003f45270 */
[----:B------:R-:W-:-:S12]  /*0650*/  @!P0 BRA `(.L_x_42) ;  /* 0x0000000000588947 */ /* 0x000fd80003800000 */
[----:B------:R-:W0:Y:S01]  /*0660*/  LDCU.128 UR4, c[0x0][0x380] ;  /* 0x00007000ff0477ac */ /* 0x000e220008000c00 */
[-C--:B------:R-:W-:Y:S02]  /*0670*/  IADD3 R9, P3, PT, R2, R21.reuse, RZ ;  /* 0x0000001502097210 */ /* 0x080fe40007f7e0ff */
[----:B------:R-:W-:-:S03]  /*0680*/  IADD3 R7, P5, PT, R4, R21, RZ ;  /* 0x0000001504077210 */ /* 0x000fc60007fbe0ff */
        /* <DEDUP_REMOVED lines=19> */
.L_x_42:
        /* <DEDUP_REMOVED lines=12> */
[----:B------:R-:W-:Y:S02]  /*0880*/  @P3 LEA.HI.X R7, R12, R7, R22, 0x2, P4 ;  /* 0x000000070c073211 */ /* 0x000fe400020f1416 */
[----:B------:R-:W-:Y:S02]  /*0890*/  @P3 IADD3.X R22, PT, PT, RZ, R5, RZ, P5, !PT ;  /* 0x00000005ff163210 */ /* 0x000fe40002ffe4ff */
[C---:B-1----:R-:W-:Y:S02]  /*08a0*/  @P3 LEA R14, P5, R23.reuse, R14, 0x2 ;  /* 0x0000000e170e3211 */ /* 0x042fe400078a10ff */
[----:B------:R-:W-:Y:S02]  /*08b0*/  @P2 IADD3 R12, P4, PT, R2, R21, RZ ;  /* 0x00000015020c2210 */ /* 0x000fe40007f9e0ff */
[----:B------:R-:W-:Y:S02]  /*08c0*/  @P3 LEA.HI.X R15, R23, R15, R22, 0x2, P5 ;  /* 0x0000000f170f3211 */ /* 0x000fe400028f1416 */
[----:B------:R-:W-:Y:S01]  /*08d0*/  @P2 IADD3 R4, P5, PT, R4, R21, RZ ;  /* 0x0000001504042210 */ /* 0x000fe20007fbe0ff */
[----:B------:R-:W-:Y:S01]  /*08e0*/  @P2 IMAD.X R22, RZ, RZ, R13, P4 ;  /* 0x000000ffff162224 */ /* 0x000fe200020e060d */
[----:B--2---:R-:W-:Y:S01]  /*08f0*/  @P2 LEA R10, P4, R12, R10, 0x2 ;  /* 0x0000000a0c0a2211 */ /* 0x004fe200078810ff */
[----:B------:R-:W2:Y:S01]  /*0900*/  @P3 LDG.E.CONSTANT R21, desc[UR10][R6.64] ;  /* 0x0000000a06153981 */ /* 0x000ea2000c1e9900 */
[----:B------:R-:W-:-:S02]  /*0910*/  @P2 IADD3.X R5, PT, PT, RZ, R5, RZ, P5, !PT ;  /* 0x00000005ff052210 */ /* 0x000fc40002ffe4ff */
        /* <DEDUP_REMOVED lines=11> */
.L_x_41:
[----:B------:R-:W0:Y:S01]  /*09d0*/  LDCU UR4, c[0x0][0x3ac] ;  /* 0x00007580ff0477ac */ /* 0x000e220008000800 */
[----:B------:R-:W1:Y:S01]  /*09e0*/  LDC R12, c[0x0][0x3a4] ;  /* 0x0000e900ff0c7b82 */ /* 0x000e620000000800 */
[C---:B------:R-:W-:Y:S01]  /*09f0*/  IMAD R5, R17.reuse, 0x4, R1 ;  /* 0x0000000411057824 */ /* 0x040fe200078e0201 */
[----:B------:R-:W-:Y:S01]  /*0a00*/  IADD3 R17, PT, PT, R17, 0x1, RZ ;  /* 0x0000000111117810 */ /* 0x000fe20007ffe0ff */
[----:B0-----:R-:W-:-:S05]  /*0a10*/  FMUL R16, R16, UR4 ;  /* 0x0000000410107c20 */ /* 0x001fca0008400000 */
[----:B------:R0:W-:Y:S01]  /*0a20*/  STL [R5], R16 ;  /* 0x0000001005007387 */ /* 0x0001e20000100800 */
[CC--:B------:R-:W-:Y:S02]  /*0a30*/  FSETP.GT.AND P2, PT, R16.reuse, R3.reuse, PT ;  /* 0x000000031000720b */ /* 0x0c0fe40003f44000 */
[----:B-1----:R-:W-:Y:S02]  /*0a40*/  ISETP.NE.AND P3, PT, R17, R12, PT ;  /* 0x0000000c1100720c */ /* 0x002fe40003f65270 */
[----:B------:R-:W-:-:S11]  /*0a50*/  FSEL R3, R16, R3, P2 ;  /* 0x0000000310037208 */ /* 0x000fd60001000000 */
[----:B0-----:R-:W-:Y:S05]  /*0a60*/  @!P3 BRA `(.L_x_37) ;  /* 0x0000000000d8b947 */ /* 0x001fea0003800000 */
[----:B------:R-:W-:Y:S05]  /*0a70*/  BRA `(.L_x_43) ;  /* 0xfffffff800307947 */ /* 0x000fea000383ffff */
.L_x_38:
[----:B------:R-:W0:Y:S01]  /*0a80*/  LDCU UR4, c[0x0][0x3ac] ;  /* 0x00007580ff0477ac */ /* 0x000e220008000800 */
[C---:B------:R-:W-:Y:S01]  /*0a90*/  ISETP.GE.U32.AND P0, PT, R12.reuse, 0x8, PT ;  /* 0x000000080c00780c */ /* 0x040fe20003f06070 */
[----:B------:R-:W-:Y:S01]  /*0aa0*/  HFMA2 R14, -RZ, RZ, 0, 0 ;  /* 0x00000000ff0e7431 */ /* 0x000fe200000001ff */
[----:B------:R-:W-:Y:S01]  /*0ab0*/  LOP3.LUT R17, R12, 0x7, RZ, 0xc0, !PT ;  /* 0x000000070c117812 */ /* 0x000fe200078ec0ff */
[----:B------:R-:W-:-:S03]  /*0ac0*/  IMAD.MOV.U32 R3, RZ, RZ, -0xeb60d36 ;  /* 0xf149f2caff037424 */ /* 0x000fc600078e00ff */
[----:B------:R-:W-:Y:S01]  /*0ad0*/  ISETP.NE.AND P2, PT, R17, RZ, PT ;  /* 0x000000ff1100720c */ /* 0x000fe20003f45270 */
[----:B0-----:R-:W-:-:S06]  /*0ae0*/  FMUL R8, RZ, UR4 ;  /* 0x00000004ff087c20 */ /* 0x001fcc0008400000 */
[----:B------:R-:W-:Y:S06]  /*0af0*/  @!P0 BRA `(.L_x_44) ;  /* 0x0000000000488947 */ /* 0x000fec0003800000 */
[----:B------:R-:W-:Y:S01]  /*0b00*/  LOP3.LUT R14, R12, 0x7ffffff8, RZ, 0xc0, !PT ;  /* 0x7ffffff80c0e7812 */ /* 0x000fe200078ec0ff */
[----:B------:R-:W-:Y:S01]  /*0b10*/  IMAD.MOV.U32 R3, RZ, RZ, -0xeb60d36 ;  /* 0xf149f2caff037424 */ /* 0x000fe200078e00ff */
[----:B------:R-:W-:-:S07]  /*0b20*/  MOV R15, RZ ;  /* 0x000000ff000f7202 */ /* 0x000fce0000000f00 */
.L_x_45:
[C---:B0-----:R-:W-:Y:S01]  /*0b30*/  IMAD R16, R15.reuse, 0x4, R1 ;  /* 0x000000040f107824 */ /* 0x041fe200078e0201 */
[-C--:B------:R-:W-:Y:S01]  /*0b40*/  MOV R9, R8.reuse ;  /* 0x0000000800097202 */ /* 0x080fe20000000f00 */
[--C-:B------:R-:W-:Y:S01]  /*0b50*/  IMAD.MOV.U32 R10, RZ, RZ, R8.reuse ;  /* 0x000000ffff0a7224 */ /* 0x100fe200078e0008 */
[-C--:B------:R-:W-:Y:S01]  /*0b60*/  MOV R4, R8.reuse ;  /* 0x0000000800047202 */ /* 0x080fe20000000f00 */
[--C-:B------:R-:W-:Y:S01]  /*0b70*/  IMAD.MOV.U32 R5, RZ, RZ, R8.reuse ;  /* 0x000000ffff057224 */ /* 0x100fe200078e0008 */
[-C--:B------:R-:W-:Y:S01]  /*0b80*/  MOV R6, R8.reuse ;  /* 0x0000000800067202 */ /* 0x080fe20000000f00 */
[----:B------:R-:W-:Y:S01]  /*0b90*/  IMAD.MOV.U32 R7, RZ, RZ, R8 ;  /* 0x000000ffff077224 */ /* 0x000fe200078e0008 */
[----:B------:R-:W-:Y:S01]  /*0ba0*/  MOV R11, R8 ;  /* 0x00000008000b7202 */ /* 0x000fe20000000f00 */
[----:B------:R-:W-:Y:S01]  /*0bb0*/  VIADD R15, R15, 0x8 ;  /* 0x000000080f0f7836 */ /* 0x000fe20000000000 */
[----:B------:R-:W-:Y:S02]  /*0bc0*/  FSETP.GT.AND P0, PT, R8, R3, PT ;  /* 0x000000030800720b */ /* 0x000fe40003f04000 */
[----:B------:R0:W-:Y:S02]  /*0bd0*/  STL.128 [R16+0x10], R4 ;  /* 0x0000100410007387 */ /* 0x0001e40000100c00 */
[----:B------:R-:W-:-:S02]  /*0be0*/  ISETP.NE.AND P1, PT, R15, R14, PT ;  /* 0x0000000e0f00720c */ /* 0x000fc40003f25270 */
[----:B------:R0:W-:Y:S01]  /*0bf0*/  STL.128 [R16], R8 ;  /* 0x0000000810007387 */ /* 0x0001e20000100c00 */
[----:B------:R-:W-:-:S10]  /*0c00*/  FSEL R3, R8, R3, P0 ;  /* 0x0000000308037208 */ /* 0x000fd40000000000 */
[----:B------:R-:W-:Y:S05]  /*0c10*/  @P1 BRA `(.L_x_45) ;  /* 0xfffffffc00c41947 */ /* 0x000fea000383ffff */
.L_x_44:
[----:B------:R-:W-:Y:S05]  /*0c20*/  @!P2 BRA `(.L_x_37) ;  /* 0x000000000068a947 */ /* 0x000fea0003800000 */
[----:B------:R-:W-:Y:S01]  /*0c30*/  ISETP.GE.U32.AND P1, PT, R17, 0x4, PT ;  /* 0x000000041100780c */ /* 0x000fe20003f26070 */
[--C-:B0-----:R-:W-:Y:S01]  /*0c40*/  IMAD.MOV.U32 R6, RZ, RZ, R8.reuse ;  /* 0x000000ffff067224 */ /* 0x101fe200078e0008 */
[----:B------:R-:W-:Y:S01]  /*0c50*/  MOV R9, R8 ;  /* 0x0000000800097202 */ /* 0x000fe20000000f00 */
[----:B------:R-:W-:Y:S01]  /*0c60*/  IMAD.MOV.U32 R7, RZ, RZ, R8 ;  /* 0x000000ffff077224 */ /* 0x000fe200078e0008 */
[----:B------:R-:W-:-:S04]  /*0c70*/  LOP3.LUT R4, R12, 0x3, RZ, 0xc0, !PT ;  /* 0x000000030c047812 */ /* 0x000fc800078ec0ff */
[----:B------:R-:W-:-:S05]  /*0c80*/  ISETP.NE.AND P2, PT, R4, RZ, PT ;  /* 0x000000ff0400720c */ /* 0x000fca0003f45270 */
[----:B------:R-:W-:Y:S02]  /*0c90*/  @P1 LEA R5, R14, R1, 0x2 ;  /* 0x000000010e051211 */ /* 0x000fe400078e10ff */
[-C--:B------:R-:W-:Y:S02]  /*0ca0*/  @P1 FSETP.GT.AND P0, PT, R8, R3.reuse, PT ;  /* 0x000000030800120b */ /* 0x080fe40003f04000 */
[----:B------:R-:W-:Y:S01]  /*0cb0*/  @P1 IADD3 R14, PT, PT, R14, 0x4, RZ ;  /* 0x000000040e0e1810 */ /* 0x000fe20007ffe0ff */
        /* <DEDUP_REMOVED lines=8> */
[C---:B------:R-:W-:Y:S01]  /*0d40*/  @P0 IMAD R4, R14.reuse, 0x4, R1 ;  /* 0x000000040e040824 */ /* 0x040fe200078e0201 */
[----:B------:R-:W-:Y:S02]  /*0d50*/  @P0 IADD3 R14, PT, PT, R14, 0x2, RZ ;  /* 0x000000020e0e0810 */ /* 0x000fe40007ffe0ff */
[----:B------:R-:W-:Y:S02]  /*0d60*/  @P0 FSETP.GT.AND P2, PT, R8, R3, PT ;  /* 0x000000030800020b */ /* 0x000fe40003f44000 */
[----:B------:R2:W-:Y:S01]  /*0d70*/  @P0 STL.64 [R4], R8 ;  /* 0x0000000804000387 */ /* 0x0005e20000100a00 */
[----:B------:R-:W-:Y:S02]  /*0d80*/  @!P1 LEA R5, R14, R1, 0x2 ;  /* 0x000000010e059211 */ /* 0x000fe400078e10ff */
[----:B------:R-:W-:-:S03]  /*0d90*/  @P0 FSEL R3, R8, R3, P2 ;  /* 0x0000000308030208 */ /* 0x000fc60001000000 */
[----:B------:R2:W-:Y:S01]  /*0da0*/  @!P1 STL [R5], R8 ;  /* 0x0000000805009387 */ /* 0x0005e20000100800 */
[----:B------:R-:W-:-:S04]  /*0db0*/  @!P1 FSETP.GT.AND P0, PT, R8, R3, PT ;  /* 0x000000030800920b */ /* 0x000fc80003f04000 */
[----:B------:R-:W-:-:S09]  /*0dc0*/  @!P1 FSEL R3, R8, R3, P0 ;  /* 0x0000000308039208 */ /* 0x000fd20000000000 */
.L_x_37:
[----:B------:R-:W-:Y:S01]  /*0dd0*/  ISETP.GE.AND P0, PT, R12, 0x1, PT ;  /* 0x000000010c00780c */ /* 0x000fe20003f06270 */
[----:B------:R-:W-:-:S12]  /*0de0*/  IMAD.MOV.U32 R17, RZ, RZ, RZ ;  /* 0x000000ffff117224 */ /* 0x000fd800078e00ff */
[----:B------:R-:W-:Y:S05]  /*0df0*/  @!P0 BRA `(.L_x_46) ;  /* 0x0000000c00348947 */ /* 0x000fea0003800000 */
[C---:B------:R-:W-:Y:S01]  /*0e00*/  ISETP.GE.U32.AND P0, PT, R12.reuse, 0x8, PT ;  /* 0x000000080c00780c */ /* 0x040fe20003f06070 */
[----:B------:R-:W-:Y:S01]  /*0e10*/  HFMA2 R17, -RZ, RZ, 0, 0 ;  /* 0x00000000ff117431 */ /* 0x000fe200000001ff */
[----:B------:R-:W-:Y:S01]  /*0e20*/  LOP3.LUT R20, R12, 0x7, RZ, 0xc0, !PT ;  /* 0x000000070c147812 */ /* 0x000fe200078ec0ff */
[----:B------:R-:W-:-:S03]  /*0e30*/  IMAD.MOV.U32 R14, RZ, RZ, RZ ;  /* 0x000000ffff0e7224 */ /* 0x000fc600078e00ff */
[----:B------:R-:W-:-:S07]  /*0e40*/  ISETP.NE.AND P1, PT, R20, RZ, PT ;  /* 0x000000ff1400720c */ /* 0x000fce0003f25270 */
[----:B------:R-:W-:Y:S06]  /*0e50*/  @!P0 BRA `(.L_x_47) ;  /* 0x0000000400748947 */ /* 0x000fec0003800000 */
[----:B------:R-:W-:Y:S01]  /*0e60*/  LOP3.LUT R14, R12, 0x7ffffff8, RZ, 0xc0, !PT ;  /* 0x7ffffff80c0e7812 */ /* 0x000fe200078ec0ff */
[----:B------:R-:W-:Y:S01]  /*0e70*/  IMAD.MOV.U32 R15, RZ, RZ, RZ ;  /* 0x000000ffff0f7224 */ /* 0x000fe200078e00ff */
[----:B------:R-:W-:-:S07]  /*0e80*/  MOV R17, RZ ;  /* 0x000000ff00117202 */ /* 0x000fce0000000f00 */
.L_x_48:
[----:B0--3--:R-:W-:-:S05]  /*0e90*/  LEA R16, R15, R1, 0x2 ;  /* 0x000000010f107211 */ /* 0x009fca00078e10ff */
[----:B-12---:R-:W2:Y:S04]  /*0ea0*/  LDL.128 R4, [R16] ;  /* 0x0000000010047983 */ /* 0x006ea80000100c00 */
[----:B------:R-:W3:Y:S01]  /*0eb0*/  LDL.128 R8, [R16+0x10] ;  /* 0x0000100010087983 */ /* 0x000ee20000100c00 */
        /* <DEDUP_REMOVED lines=9> */
[----:B------:R-:W-:-:S03]  /*0f50*/  FFMA.SAT R24, R23, R18, 0.5 ;  /* 0x3f00000017187423 */ /* 0x000fc60000002012 */
[-C--:B------:R-:W-:Y:S01]  /*0f60*/  FFMA.RM R4, R4, R19.reuse, 12582913 ;  /* 0x4b40000104047423 */ /* 0x080fe20000004013 */
[----:B------:R-:W-:Y:S01]  /*0f70*/  FFMA.RM R5, R24, R19, 12582913 ;  /* 0x4b40000118057423 */ /* 0x000fe20000004013 */
[----:B------:R-:W-:Y:S02]  /*0f80*/  FFMA.SAT R24, R21, R18, 0.5 ;  /* 0x3f00000015187423 */ /* 0x000fe40000002012 */
[C---:B------:R-:W-:Y:S01]  /*0f90*/  FADD R22, R4.reuse, -12583039 ;  /* 0xcb40007f04167421 */ /* 0x040fe20000000000 */
[----:B------:R-:W-:Y:S01]  /*0fa0*/  FADD R6, R5, -12583039 ;  /* 0xcb40007f05067421 */ /* 0x000fe20000000000 */
[----:B------:R-:W-:Y:S02]  /*0fb0*/  IMAD.SHL.U32 R4, R4, 0x800000, RZ ;  /* 0x0080000004047824 */ /* 0x000fe400078e00ff */
[----:B------:R-:W-:-:S04]  /*0fc0*/  FFMA R22, R25, 1.4426950216293334961, -R22 ;  /* 0x3fb8aa3b19167823 */ /* 0x000fc80000000816 */
[----:B------:R-:W-:Y:S01]  /*0fd0*/  FFMA R25, R25, 1.925963033500011079e-08, R22 ;  /* 0x32a5706019197823 */ /* 0x000fe20000000016 */
[----:B------:R-:W-:Y:S01]  /*0fe0*/  FFMA R22, R23, 1.4426950216293334961, -R6 ;  /* 0x3fb8aa3b17167823 */ /* 0x000fe20000000806 */
[-C--:B------:R-:W-:Y:S01]  /*0ff0*/  FFMA.RM R6, R24, R19.reuse, 12582913 ;  /* 0x4b40000118067423 */ /* 0x080fe20000004013 */
[----:B------:R-:W-:Y:S02]  /*1000*/  FFMA.SAT R24, R27, R18, 0.5 ;  /* 0x3f0000001b187423 */ /* 0x000fe40000002012 */
[----:B------:R-:W-:Y:S01]  /*1010*/  FFMA R23, R23, 1.925963033500011079e-08, R22 ;  /* 0x32a5706017177823 */ /* 0x000fe20000000016 */
[----:B------:R-:W-:Y:S01]  /*1020*/  FADD R22, R6, -12583039 ;  /* 0xcb40007f06167421 */ /* 0x000fe20000000000 */
[----:B------:R-:W0:Y:S01]  /*1030*/  MUFU.EX2 R25, R25 ;  /* 0x0000001900197308 */ /* 0x000e220000000800 */
[----:B------:R-:W-:Y:S02]  /*1040*/  FFMA.RM R7, R24, R19, 12582913 ;  /* 0x4b40000118077423 */ /* 0x000fe40000004013 */
[----:B------:R-:W-:-:S02]  /*1050*/  FFMA R22, R21, 1.4426950216293334961, -R22 ;  /* 0x3fb8aa3b15167823 */ /* 0x000fc40000000816 */
[C---:B------:R-:W-:Y:S01]  /*1060*/  FADD R24, R7.reuse, -12583039 ;  /* 0xcb40007f07187421 */ /* 0x040fe20000000000 */
[----:B------:R-:W-:Y:S01]  /*1070*/  SHF.L.U32 R7, R7, 0x17, RZ ;  /* 0x0000001707077819 */ /* 0x000fe200000006ff */
[----:B------:R-:W-:Y:S01]  /*1080*/  FFMA R22, R21, 1.925963033500011079e-08, R22 ;  /* 0x32a5706015167823 */ /* 0x000fe20000000016 */
[--C-:B---3--:R-:W-:Y:S01]  /*1090*/  FADD R21, R8, -R3.reuse ;  /* 0x8000000308157221 */ /* 0x108fe20000000000 */
[----:B------:R-:W1:Y:S01]  /*10a0*/  MUFU.EX2 R23, R23 ;  /* 0x0000001700177308 */ /* 0x000e620000000800 */
[----:B------:R-:W-:Y:S02]  /*10b0*/  FFMA R24, R27, 1.4426950216293334961, -R24 ;  /* 0x3fb8aa3b1b187823 */ /* 0x000fe40000000818 */
[----:B------:R-:W-:Y:S02]  /*10c0*/  FFMA.SAT R8, R21, R18, 0.5 ;  /* 0x3f00000015087423 */ /* 0x000fe40000002012 */
[----:B------:R-:W-:Y:S01]  /*10d0*/  FFMA R24, R27, 1.925963033500011079e-08, R24 ;  /* 0x32a570601b187823 */ /* 0x000fe20000000018 */
[--C-:B------:R-:W-:Y:S01]  /*10e0*/  FADD R27, R11, -R3.reuse ;  /* 0x800000030b1b7221 */ /* 0x100fe20000000000 */
[----:B------:R-:W-:Y:S01]  /*10f0*/  FFMA.RM R8, R8, R19, 12582913 ;  /* 0x4b40000108087423 */ /* 0x000fe20000004013 */
[----:B0-----:R-:W-:Y:S01]  /*1100*/  FMUL R4, R4, R25 ;  /* 0x0000001904047220 */ /* 0x001fe20000400000 */
[----:B------:R-:W-:Y:S01]  /*1110*/  FADD R25, R9, -R3 ;  /* 0x8000000309197221 */ /* 0x000fe20000000000 */
[----:B------:R-:W-:Y:S01]  /*1120*/  MUFU.EX2 R22, R22 ;  /* 0x0000001600167308 */ /* 0x000fe20000000800 */
[C---:B------:R-:W-:Y:S01]  /*1130*/  FADD R26, R8.reuse, -12583039 ;  /* 0xcb40007f081a7421 */ /* 0x040fe20000000000 */
[----:B------:R-:W-:-:S02]  /*1140*/  IMAD.SHL.U32 R8, R8, 0x800000, RZ ;  /* 0x0080000008087824 */ /* 0x000fc400078e00ff */
[----:B------:R-:W-:Y:S01]  /*1150*/  FFMA.SAT R28, R25, R18, 0.5 ;  /* 0x3f000000191c7423 */ /* 0x000fe20000002012 */
[----:B------:R-:W-:-:S03]  /*1160*/  FFMA R26, R21, 1.4426950216293334961, -R26 ;  /* 0x3fb8aa3b151a7823 */ /* 0x000fc6000000081a */
[----:B------:R-:W-:Y:S01]  /*1170*/  FFMA.RM R9, R28, R19, 12582913 ;  /* 0x4b4000011c097423 */ /* 0x000fe20000004013 */
[----:B------:R-:W-:Y:S01]  /*1180*/  FFMA R21, R21, 1.925963033500011079e-08, R26 ;  /* 0x32a5706015157823 */ /* 0x000fe2000000001a */
[----:B------:R-:W-:-:S05]  /*1190*/  SHF.L.U32 R26, R5, 0x17, RZ ;  /* 0x00000017051a7819 */ /* 0x000fca00000006ff */
[----:B-1----:R-:W-:Y:S01]  /*11a0*/  FMUL R5, R26, R23 ;  /* 0x000000171a057220 */ /* 0x002fe20000400000 */
[----:B------:R-:W-:Y:S01]  /*11b0*/  FADD R26, R9, -12583039 ;  /* 0xcb40007f091a7421 */ /* 0x000fe20000000000 */
[----:B------:R-:W0:Y:S03]  /*11c0*/  MUFU.EX2 R21, R21 ;  /* 0x0000001500157308 */ /* 0x000e260000000800 */
[----:B------:R-:W-:-:S04]  /*11d0*/  FFMA R26, R25, 1.4426950216293334961, -R26 ;  /* 0x3fb8aa3b191a7823 */ /* 0x000fc8000000081a */
[----:B------:R-:W-:Y:S01]  /*11e0*/  FFMA R23, R25, 1.925963033500011079e-08, R26 ;  /* 0x32a5706019177823 */ /* 0x000fe2000000001a */
[----:B------:R-:W-:Y:S02]  /*11f0*/  FADD R25, R10, -R3 ;  /* 0x800000030a197221 */ /* 0x000fe40000000000 */
[----:B------:R-:W1:Y:S02]  /*1200*/  MUFU.EX2 R10, R24 ;  /* 0x00000018000a7308 */ /* 0x000e640000000800 */
[-C--:B------:R-:W-:Y:S01]  /*1210*/  FFMA.SAT R26, R25, R18.reuse, 0.5 ;  /* 0x3f000000191a7423 */ /* 0x080fe20000002012 */
[----:B------:R-:W-:-:S03]  /*1220*/  FFMA.SAT R18, R27, R18, 0.5 ;  /* 0x3f0000001b127423 */ /* 0x000fc60000002012 */
[-C--:B------:R-:W-:Y:S01]  /*1230*/  FFMA.RM R11, R26, R19.reuse, 12582913 ;  /* 0x4b4000011a0b7423 */ /* 0x080fe20000004013 */
[----:B------:R-:W-:Y:S01]  /*1240*/  FFMA.RM R19, R18, R19, 12582913 ;  /* 0x4b40000112137423 */ /* 0x000fe20000004013 */
[----:B------:R-:W2:Y:S01]  /*1250*/  MUFU.EX2 R23, R23 ;  /* 0x0000001700177308 */ /* 0x000ea20000000800 */
[----:B0-----:R-:W-:Y:S01]  /*1260*/  FMUL R8, R8, R21 ;  /* 0x0000001508087220 */ /* 0x001fe20000400000 */
[----:B------:R-:W-:Y:S01]  /*1270*/  FADD R18, R11, -12583039 ;  /* 0xcb40007f0b127421 */ /* 0x000fe20000000000 */
[----:B------:R-:W-:Y:S01]  /*1280*/  FADD R26, R19, -12583039 ;  /* 0xcb40007f131a7421 */ /* 0x000fe20000000000 */
[----:B------:R-:W-:Y:S01]  /*1290*/  IMAD.SHL.U32 R11, R11, 0x800000, RZ ;  /* 0x008000000b0b7824 */ /* 0x000fe200078e00ff */
[----:B------:R-:W-:Y:S01]  /*12a0*/  SHF.L.U32 R19, R19, 0x17, RZ ;  /* 0x0000001713137819 */ /* 0x000fe200000006ff */
[----:B------:R-:W-:Y:S01]  /*12b0*/  FFMA R18, R25, 1.4426950216293334961, -R18 ;  /* 0x3fb8aa3b19127823 */ /* 0x000fe20000000812 */
[----:B------:R-:W-:Y:S01]  /*12c0*/  FFMA R26, R27, 1.4426950216293334961, -R26 ;  /* 0x3fb8aa3b1b1a7823 */ /* 0x000fe2000000081a */
[----:B-1----:R-:W-:-:S02]  /*12d0*/  FMUL R7, R7, R10 ;  /* 0x0000000a07077220 */ /* 0x002fc40000400000 */
[----:B------:R-:W-:Y:S01]  /*12e0*/  FFMA R18, R25, 1.925963033500011079e-08, R18 ;  /* 0x32a5706019127823 */ /* 0x000fe20000000012 */
[----:B------:R-:W-:Y:S01]  /*12f0*/  FFMA R24, R27, 1.925963033500011079e-08, R26 ;  /* 0x32a570601b187823 */ /* 0x000fe2000000001a */
[----:B------:R-:W-:Y:S02]  /*1300*/  IMAD.SHL.U32 R25, R6, 0x800000, RZ ;  /* 0x0080000006197824 */ /* 0x000fe400078e00ff */
[----:B------:R-:W-:Y:S02]  /*1310*/  FADD R10, R4, R17 ;  /* 0x00000011040a7221 */ /* 0x000fe40000000000 */
[----:B------:R-:W0:Y:S01]  /*1320*/  MUFU.EX2 R18, R18 ;  /* 0x0000001200127308 */ /* 0x000e220000000800 */
[----:B------:R-:W-:Y:S01]  /*1330*/  FMUL R6, R25, R22 ;  /* 0x0000001619067220 */ /* 0x000fe20000400000 */
[----:B------:R-:W-:Y:S01]  /*1340*/  SHF.L.U32 R22, R9, 0x17, RZ ;  /* 0x0000001709167819 */ /* 0x000fe200000006ff */
[----:B------:R-:W-:-:S03]  /*1350*/  FADD R17, R10, R5 ;  /* 0x000000050a117221 */ /* 0x000fc60000000000 */
[----:B------:R3:W-:Y:S01]  /*1360*/  STL.128 [R16], R4 ;  /* 0x0000000410007387 */ /* 0x0007e20000100c00 */
[----:B--2---:R-:W-:Y:S01]  /*1370*/  FMUL R9, R22, R23 ;  /* 0x0000001716097220 */ /* 0x004fe20000400000 */
[----:B------:R-:W1:Y:S01]  /*1380*/  MUFU.EX2 R24, R24 ;  /* 0x0000001800187308 */ /* 0x000e620000000800 */
[----:B0-----:R-:W-:Y:S01]  /*1390*/  FMUL R10, R11, R18 ;  /* 0x000000120b0a7220 */ /* 0x001fe20000400000 */
[----:B------:R-:W-:-:S04]  /*13a0*/  FADD R18, R17, R6 ;  /* 0x0000000611127221 */ /* 0x000fc80000000000 */
[----:B------:R-:W-:Y:S01]  /*13b0*/  FADD R17, R18, R7 ;  /* 0x0000000712117221 */ /* 0x000fe20000000000 */
[----:B-1----:R-:W-:-:S03]  /*13c0*/  FMUL R11, R19, R24 ;  /* 0x00000018130b7220 */ /* 0x002fc60000400000 */
[----:B------:R-:W-:Y:S02]  /*13d0*/  FADD R18, R17, R8 ;  /* 0x0000000811127221 */ /* 0x000fe40000000000 */
[----:B------:R3:W-:Y:S02]  /*13e0*/  STL.128 [R16+0x10], R8 ;  /* 0x0000100810007387 */ /* 0x0007e40000100c00 */
[----:B------:R-:W-:-:S04]  /*13f0*/  FADD R17, R18, R9 ;  /* 0x0000000912117221 */ /* 0x000fc80000000000 */
[----:B------:R-:W-:-:S04]  /*1400*/  FADD R18, R17, R10 ;  /* 0x0000000a11127221 */ /* 0x000fc80000000000 */
[----:B------:R-:W-:Y:S01]  /*1410*/  FADD R17, R18, R11 ;  /* 0x0000000b12117221 */ /* 0x000fe20000000000 */
[----:B------:R-:W-:Y:S06]  /*1420*/  @P0 BRA `(.L_x_48) ;  /* 0xfffffff800980947 */ /* 0x000fec000383ffff */
.L_x_47:
[----:B------:R-:W-:Y:S05]  /*1430*/  @!P1 BRA `(.L_x_46) ;  /* 0x0000000400a49947 */ /* 0x000fea0003800000 */
[----:B------:R-:W-:Y:S02]  /*1440*/  ISETP.GE.U32.AND P0, PT, R20, 0x4, PT ;  /* 0x000000041400780c */ /* 0x000fe40003f06070 */
[----:B------:R-:W-:-:S04]  /*1450*/  LOP3.LUT R18, R12, 0x3, RZ, 0xc0, !PT ;  /* 0x000000030c127812 */ /* 0x000fc800078ec0ff */
[----:B------:R-:W-:-:S07]  /*1460*/  ISETP.NE.AND P1, PT, R18, RZ, PT ;  /* 0x000000ff1200720c */ /* 0x000fce0003f25270 */
[----:B------:R-:W-:Y:S06]  /*1470*/  @!P0 BRA `(.L_x_49) ;  /* 0x0000000000d08947 */ /* 0x000fec0003800000 */
[----:B0-23--:R-:W-:-:S05]  /*1480*/  LEA R4, R14, R1, 0x2 ;  /* 0x000000010e047211 */ /* 0x00dfca00078e10ff */
[----:B-1----:R-:W2:Y:S04]  /*1490*/  LDL R6, [R4] ;  /* 0x0000000004067983 */ /* 0x002ea80000100800 */
[----:B------:R-:W3:Y:S04]  /*14a0*/  LDL R10, [R4+0x4] ;  /* 0x00000400040a7983 */ /* 0x000ee80000100800 */
[----:B------:R-:W4:Y:S04]  /*14b0*/  LDL R16, [R4+0x8] ;  /* 0x0000080004107983 */ /* 0x000f280000100800 */
[----:B------:R-:W5:Y:S01]  /*14c0*/  LDL R20, [R4+0xc] ;  /* 0x00000c0004147983 */ /* 0x000f620000100800 */
[----:B------:R-:W-:-:S02]  /*14d0*/  IMAD.MOV.U32 R8, RZ, RZ, 0x3bbb989d ;  /* 0x3bbb989dff087424 */ /* 0x000fc400078e00ff */
[----:B------:R-:W-:Y:S02]  /*14e0*/  VIADD R14, R14, 0x4 ;  /* 0x000000040e0e7836 */ /* 0x000fe40000000000 */
[----:B--2---:R-:W-:Y:S01]  /*14f0*/  FADD R15, R6, -R3 ;  /* 0x80000003060f7221 */ /* 0x004fe20000000000 */
[----:B------:R-:W-:-:S03]  /*1500*/  HFMA2 R6, -RZ, RZ, 3.7421875, 0 ;  /* 0x437c0000ff067431 */ /* 0x000fc600000001ff */
[----:B------:R-:W-:Y:S01]  /*1510*/  FFMA.SAT R5, R15, R8, 0.5 ;  /* 0x3f0000000f057423 */ /* 0x000fe20000002008 */
[----:B---3--:R-:W-:Y:S01]  /*1520*/  FADD R11, -R3, R10 ;  /* 0x0000000a030b7221 */ /* 0x008fe20000000100 */
[----:B----4-:R-:W-:-:S03]  /*1530*/  FADD R7, R16, -R3 ;  /* 0x8000000310077221 */ /* 0x010fc60000000000 */
[----:B------:R-:W-:Y:S01]  /*1540*/  FFMA.SAT R9, R11, R8, 0.5 ;  /* 0x3f0000000b097423 */ /* 0x000fe20000002008 */
[----:B------:R-:W-:Y:S01]  /*1550*/  FFMA.RM R5, R5, R6, 12582913 ;  /* 0x4b40000105057423 */ /* 0x000fe20000004006 */
[----:B------:R-:W-:Y:S02]  /*1560*/  FFMA.SAT R21, R7, R8, 0.5 ;  /* 0x3f00000007157423 */ /* 0x000fe40000002008 */
[----:B------:R-:W-:Y:S01]  /*1570*/  FFMA.RM R9, R9, R6, 12582913 ;  /* 0x4b40000109097423 */ /* 0x000fe20000004006 */
[----:B-----5:R-:W-:Y:S01]  /*1580*/  FADD R19, -R3, R20 ;  /* 0x0000001403137221 */ /* 0x020fe20000000100 */
[----:B------:R-:W-:Y:S02]  /*1590*/  FADD R10, R5, -12583039 ;  /* 0xcb40007f050a7421 */ /* 0x000fe40000000000 */
[C---:B------:R-:W-:Y:S01]  /*15a0*/  FADD R16, R9.reuse, -12583039 ;  /* 0xcb40007f09107421 */ /* 0x040fe20000000000 */
[----:B------:R-:W-:Y:S01]  /*15b0*/  SHF.L.U32 R9, R9, 0x17, RZ ;  /* 0x0000001709097819 */ /* 0x000fe200000006ff */
[----:B------:R-:W-:-:S02]  /*15c0*/  FFMA R10, R15, 1.4426950216293334961, -R10 ;  /* 0x3fb8aa3b0f0a7823 */ /* 0x000fc4000000080a */
[----:B------:R-:W-:Y:S02]  /*15d0*/  FFMA R16, R11, 1.4426950216293334961, -R16 ;  /* 0x3fb8aa3b0b107823 */ /* 0x000fe40000000810 */
[----:B------:R-:W-:Y:S01]  /*15e0*/  FFMA R15, R15, 1.925963033500011079e-08, R10 ;  /* 0x32a570600f0f7823 */ /* 0x000fe2000000000a */
[----:B------:R-:W-:Y:S01]  /*15f0*/  FFMA.RM R10, R21, R6, 12582913 ;  /* 0x4b400001150a7423 */ /* 0x000fe20000004006 */
[----:B------:R-:W-:Y:S01]  /*1600*/  FFMA.SAT R21, R19, R8, 0.5 ;  /* 0x3f00000013157423 */ /* 0x000fe20000002008 */
[----:B------:R-:W-:Y:S02]  /*1610*/  FFMA R11, R11, 1.925963033500011079e-08, R16 ;  /* 0x32a570600b0b7823 */ /* 0x000fe40000000010 */
[C---:B------:R-:W-:Y:S01]  /*1620*/  FADD R20, R10.reuse, -12583039 ;  /* 0xcb40007f0a147421 */ /* 0x040fe20000000000 */
[----:B------:R-:W-:Y:S01]  /*1630*/  FFMA.RM R8, R21, R6, 12582913 ;  /* 0x4b40000115087423 */ /* 0x000fe20000004006 */
[----:B------:R-:W0:Y:S01]  /*1640*/  MUFU.EX2 R15, R15 ;  /* 0x0000000f000f7308 */ /* 0x000e220000000800 */
[----:B------:R-:W-:-:S02]  /*1650*/  IMAD.SHL.U32 R10, R10, 0x800000, RZ ;  /* 0x008000000a0a7824 */ /* 0x000fc400078e00ff */
[C---:B------:R-:W-:Y:S01]  /*1660*/  FFMA R20, R7.reuse, 1.4426950216293334961, -R20 ;  /* 0x3fb8aa3b07147823 */ /* 0x040fe20000000814 */
[C---:B------:R-:W-:Y:S01]  /*1670*/  FADD R16, R8.reuse, -12583039 ;  /* 0xcb40007f08107421 */ /* 0x040fe20000000000 */
[----:B------:R-:W-:Y:S02]  /*1680*/  SHF.L.U32 R8, R8, 0x17, RZ ;  /* 0x0000001708087819 */ /* 0x000fe400000006ff */
[----:B------:R-:W-:Y:S01]  /*1690*/  FFMA R20, R7, 1.925963033500011079e-08, R20 ;  /* 0x32a5706007147823 */ /* 0x000fe20000000014 */
[C---:B------:R-:W-:Y:S01]  /*16a0*/  FFMA R16, R19.reuse, 1.4426950216293334961, -R16 ;  /* 0x3fb8aa3b13107823 */ /* 0x040fe20000000810 */
[----:B------:R-:W1:Y:S03]  /*16b0*/  MUFU.EX2 R6, R11 ;  /* 0x0000000b00067308 */ /* 0x000e660000000800 */
[----:B------:R-:W-:Y:S01]  /*16c0*/  FFMA R19, R19, 1.925963033500011079e-08, R16 ;  /* 0x32a5706013137823 */ /* 0x000fe20000000010 */
[----:B------:R-:W-:-:S04]  /*16d0*/  IMAD.SHL.U32 R16, R5, 0x800000, RZ ;  /* 0x0080000005107824 */ /* 0x000fc800078e00ff */
[----:B------:R-:W2:Y:S01]  /*16e0*/  MUFU.EX2 R7, R20 ;  /* 0x0000001400077308 */ /* 0x000ea20000000800 */
[----:B0-----:R-:W-:-:S04]  /*16f0*/  FMUL R15, R16, R15 ;  /* 0x0000000f100f7220 */ /* 0x001fc80000400000 */
[----:B------:R-:W-:Y:S01]  /*1700*/  FADD R17, R17, R15 ;  /* 0x0000000f11117221 */ /* 0x000fe20000000000 */
[----:B------:R4:W-:Y:S02]  /*1710*/  STL [R4], R15 ;  /* 0x0000000f04007387 */ /* 0x0009e40000100800 */
[----:B------:R-:W0:Y:S01]  /*1720*/  MUFU.EX2 R19, R19 ;  /* 0x0000001300137308 */ /* 0x000e220000000800 */
[----:B-1----:R-:W-:-:S04]  /*1730*/  FMUL R6, R9, R6 ;  /* 0x0000000609067220 */ /* 0x002fc80000400000 */
[----:B------:R-:W-:Y:S01]  /*1740*/  FADD R17, R17, R6 ;  /* 0x0000000611117221 */ /* 0x000fe20000000000 */
[----:B------:R4:W-:Y:S01]  /*1750*/  STL [R4+0x4], R6 ;  /* 0x0000040604007387 */ /* 0x0009e20000100800 */
[----:B--2---:R-:W-:-:S04]  /*1760*/  FMUL R7, R10, R7 ;  /* 0x000000070a077220 */ /* 0x004fc80000400000 */
[----:B------:R-:W-:Y:S01]  /*1770*/  FADD R17, R17, R7 ;  /* 0x0000000711117221 */ /* 0x000fe20000000000 */
[----:B------:R4:W-:Y:S01]  /*1780*/  STL [R4+0x8], R7 ;  /* 0x0000080704007387 */ /* 0x0009e20000100800 */
[----:B0-----:R-:W-:-:S04]  /*1790*/  FMUL R8, R8, R19 ;  /* 0x0000001308087220 */ /* 0x001fc80000400000 */
[----:B------:R-:W-:Y:S01]  /*17a0*/  FADD R17, R17, R8 ;  /* 0x0000000811117221 */ /* 0x000fe20000000000 */
[----:B------:R4:W-:Y:S06]  /*17b0*/  STL [R4+0xc], R8 ;  /* 0x00000c0804007387 */ /* 0x0009ec0000100800 */
.L_x_49:
[----:B------:R-:W-:Y:S05]  /*17c0*/  @!P1 BRA `(.L_x_46) ;  /* 0x0000000000c09947 */ /* 0x000fea0003800000 */
[----:B------:R-:W-:Y:S02]  /*17d0*/  ISETP.NE.AND P0, PT, R18, 0x1, PT ;  /* 0x000000011200780c */ /* 0x000fe40003f05270 */
[----:B------:R-:W-:-:S04]  /*17e0*/  LOP3.LUT R12, R12, 0x1, RZ, 0xc0, !PT ;  /* 0x000000010c0c7812 */ /* 0x000fc800078ec0ff */
[----:B------:R-:W-:-:S07]  /*17f0*/  ISETP.NE.U32.AND P1, PT, R12, 0x1, PT ;  /* 0x000000010c00780c */ /* 0x000fce0003f25070 */
[----:B------:R-:W-:Y:S06]  /*1800*/  @!P0 BRA `(.L_x_50) ;  /* 0x0000000000708947 */ /* 0x000fec0003800000 */
[----:B0-234-:R-:W-:-:S05]  /*1810*/  LEA R4, R14, R1, 0x2 ;  /* 0x000000010e047211 */ /* 0x01dfca00078e10ff */
[----:B-1----:R-:W2:Y:S04]  /*1820*/  LDL R6, [R4] ;  /* 0x0000000004067983 */ /* 0x002ea80000100800 */
[----:B------:R-:W3:Y:S01]  /*1830*/  LDL R8, [R4+0x4] ;  /* 0x0000040004087983 */ /* 0x000ee20000100800 */
[----:B------:R-:W-:Y:S01]  /*1840*/  IMAD.MOV.U32 R9, RZ, RZ, 0x3bbb989d ;  /* 0x3bbb989dff097424 */ /* 0x000fe200078e00ff */
[----:B------:R-:W-:Y:S01]  /*1850*/  MOV R10, 0x437c0000 ;  /* 0x437c0000000a7802 */ /* 0x000fe20000000f00 */
[----:B------:R-:W-:Y:S02]  /*1860*/  VIADD R14, R14, 0x2 ;  /* 0x000000020e0e7836 */ /* 0x000fe40000000000 */
[----:B--2---:R-:W-:Y:S01]  /*1870*/  FADD R6, R6, -R3 ;  /* 0x8000000306067221 */ /* 0x004fe20000000000 */
[----:B---3--:R-:W-:-:S03]  /*1880*/  FADD R8, -R3, R8 ;  /* 0x0000000803087221 */ /* 0x008fc60000000100 */
[-C--:B------:R-:W-:Y:S01]  /*1890*/  FFMA.SAT R5, R6, R9.reuse, 0.5 ;  /* 0x3f00000006057423 */ /* 0x080fe20000002009 */
[----:B------:R-:W-:-:S03]  /*18a0*/  FFMA.SAT R9, R8, R9, 0.5 ;  /* 0x3f00000008097423 */ /* 0x000fc60000002009 */
[-C--:B------:R-:W-:Y:S01]  /*18b0*/  FFMA.RM R5, R5, R10.reuse, 12582913 ;  /* 0x4b40000105057423 */ /* 0x080fe2000000400a */
[----:B------:R-:W-:-:S03]  /*18c0*/  FFMA.RM R9, R9, R10, 12582913 ;  /* 0x4b40000109097423 */ /* 0x000fc6000000400a */
[C---:B------:R-:W-:Y:S01]  /*18d0*/  FADD R7, R5.reuse, -12583039 ;  /* 0xcb40007f05077421 */ /* 0x040fe20000000000 */
[----:B------:R-:W-:Y:S02]  /*18e0*/  IMAD.SHL.U32 R5, R5, 0x800000, RZ ;  /* 0x0080000005057824 */ /* 0x000fe400078e00ff */
[C---:B------:R-:W-:Y:S01]  /*18f0*/  FADD R11, R9.reuse, -12583039 ;  /* 0xcb40007f090b7421 */ /* 0x040fe20000000000 */
[----:B------:R-:W-:Y:S01]  /*1900*/  FFMA R7, R6, 1.4426950216293334961, -R7 ;  /* 0x3fb8aa3b06077823 */ /* 0x000fe20000000807 */
[----:B------:R-:W-:Y:S02]  /*1910*/  SHF.L.U32 R9, R9, 0x17, RZ ;  /* 0x0000001709097819 */ /* 0x000fe400000006ff */
[----:B------:R-:W-:Y:S01]  /*1920*/  FFMA R11, R8, 1.4426950216293334961, -R11 ;  /* 0x3fb8aa3b080b7823 */ /* 0x000fe2000000080b */
[----:B------:R-:W-:-:S03]  /*1930*/  FFMA R7, R6, 1.925963033500011079e-08, R7 ;  /* 0x32a5706006077823 */ /* 0x000fc60000000007 */
[----:B------:R-:W-:Y:S01]  /*1940*/  FFMA R11, R8, 1.925963033500011079e-08, R11 ;  /* 0x32a57060080b7823 */ /* 0x000fe2000000000b */
[----:B------:R-:W0:Y:S08]  /*1950*/  MUFU.EX2 R6, R7 ;  /* 0x0000000700067308 */ /* 0x000e300000000800 */
[----:B------:R-:W1:Y:S01]  /*1960*/  MUFU.EX2 R8, R11 ;  /* 0x0000000b00087308 */ /* 0x000e620000000800 */
[----:B0-----:R-:W-:-:S04]  /*1970*/  FMUL R5, R5, R6 ;  /* 0x0000000605057220 */ /* 0x001fc80000400000 */
[----:B------:R-:W-:Y:S01]  /*1980*/  FADD R17, R17, R5 ;  /* 0x0000000511117221 */ /* 0x000fe20000000000 */
[----:B------:R0:W-:Y:S01]  /*1990*/  STL [R4], R5 ;  /* 0x0000000504007387 */ /* 0x0001e20000100800 */
[----:B-1----:R-:W-:-:S04]  /*19a0*/  FMUL R8, R9, R8 ;  /* 0x0000000809087220 */ /* 0x002fc80000400000 */
[----:B------:R-:W-:Y:S01]  /*19b0*/  FADD R17, R17, R8 ;  /* 0x0000000811117221 */ /* 0x000fe20000000000 */
[----:B------:R0:W-:Y:S06]  /*19c0*/  STL [R4+0x4], R8 ;  /* 0x0000040804007387 */ /* 0x0001ec0000100800 */
.L_x_50:
[----:B------:R-:W-:Y:S05]  /*19d0*/  @P1 BRA `(.L_x_46) ;  /* 0x00000000003c1947 */ /* 0x000fea0003800000 */
[----:B------:R-:W-:-:S05]  /*19e0*/  LEA R14, R14, R1, 0x2 ;  /* 0x000000010e0e7211 */ /* 0x000fca00078e10ff */
[----:B0-234-:R-:W2:Y:S01]  /*19f0*/  LDL R4, [R14] ;  /* 0x000000000e047983 */ /* 0x01dea20000100800 */
[----:B-1----:R-:W-:Y:S02]  /*1a00*/  HFMA2 R6, -RZ, RZ, 3.7421875, 0 ;  /* 0x437c0000ff067431 */ /* 0x002fe400000001ff */
[----:B------:R-:W-:Y:S02]  /*1a10*/  IMAD.MOV.U32 R5, RZ, RZ, 0x3bbb989d ;  /* 0x3bbb989dff057424 */ /* 0x000fe400078e00ff */
        /* <DEDUP_REMOVED lines=10> */
[----:B------:R0:W-:Y:S06]  /*1ac0*/  STL [R14], R3 ;  /* 0x000000030e007387 */ /* 0x0001ec0000100800 */
.L_x_46:
[----:B0-----:R-:W-:Y:S01]  /*1ad0*/  IADD3 R3, PT, PT, R17, 0x1800000, RZ ;  /* 0x0180000011037810 */ /* 0x001fe20007ffe0ff */
[----:B------:R-:W-:Y:S03]  /*1ae0*/  BSSY.RECONVERGENT B0, `(.L_x_51) ;  /* 0x000000d000007945 */ /* 0x000fe60003800200 */
[----:B------:R-:W-:-:S04]  /*1af0*/  LOP3.LUT R3, R3, 0x7f800000, RZ, 0xc0, !PT ;  /* 0x7f80000003037812 */ /* 0x000fc800078ec0ff */
[----:B------:R-:W-:-:S13]  /*1b00*/  ISETP.GT.U32.AND P0, PT, R3, 0x1ffffff, PT ;  /* 0x01ffffff0300780c */ /* 0x000fda0003f04070 */
[----:B------:R-:W-:Y:S05]  /*1b10*/  @P0 BRA `(.L_x_52) ;  /* 0x0000000000140947 */ /* 0x000fea0003800000 */
[----:B------:R-:W-:Y:S01]  /*1b20*/  IMAD.MOV.U32 R3, RZ, RZ, R17 ;  /* 0x000000ffff037224 */ /* 0x000fe200078e0011 */
[----:B-1-34-:R-:W-:-:S07]  /*1b30*/  MOV R6, 0x1b50 ;  /* 0x00001b5000067802 */ /* 0x01afce0000000f00 */
[----:B--2---:R-:W-:Y:S05]  /*1b40*/  CALL.REL.NOINC `($__internal_1_$__cuda_sm20_rcp_rn_f32_slowpath) ;  /* 0x00000010004c7944 */ /* 0x004fea0003c00000 */
[----:B------:R-:W-:Y:S01]  /*1b50*/  MOV R3, R5 ;  /* 0x0000000500037202 */ /* 0x000fe20000000f00 */
[----:B------:R-:W-:Y:S06]  /*1b60*/  BRA `(.L_x_53) ;  /* 0x0000000000107947 */ /* 0x000fec0003800000 */
.L_x_52:
[----:B--234-:R-:W0:Y:S02]  /*1b70*/  MUFU.RCP R4, R17 ;  /* 0x0000001100047308 */ /* 0x01ce240000001000 */
[----:B0-----:R-:W-:-:S04]  /*1b80*/  FFMA R3, R4, R17, -1 ;  /* 0xbf80000004037423 */ /* 0x001fc80000000011 */
[----:B------:R-:W-:-:S04]  /*1b90*/  FADD.FTZ R3, -R3, -RZ ;  /* 0x800000ff03037221 */ /* 0x000fc80000010100 */
[----:B------:R-:W-:-:S07]  /*1ba0*/  FFMA R3, R4, R3, R4 ;  /* 0x0000000304037223 */ /* 0x000fce0000000004 */
.L_x_53:
[----:B------:R-:W-:Y:S05]  /*1bb0*/  BSYNC.RECONVERGENT B0 ;  /* 0x0000000000007941 */ /* 0x000fea0003800200 */
.L_x_51:
[----:B-1----:R-:W0:Y:S02]  /*1bc0*/  LDC R6, c[0x0][0x3a8] ;  /* 0x0000ea00ff067b82 */ /* 0x002e240000000800 */
[----:B0-----:R-:W-:-:S13]  /*1bd0*/  ISETP.GE.AND P0, PT, R6, 0x1, PT ;  /* 0x000000010600780c */ /* 0x001fda0003f06270 */
[----:B------:R-:W-:Y:S05]  /*1be0*/  @!P0 EXIT ;  /* 0x000000000000894d */ /* 0x000fea0003800000 */
[----:B------:R-:W0:Y:S02]  /*1bf0*/  LDCU UR4, c[0x0][0x3a4] ;  /* 0x00007480ff0477ac */ /* 0x000e240008000800 */
[----:B0-----:R-:W-:-:S09]  /*1c00*/  UISETP.GE.AND UP0, UPT, UR4, 0x1, UPT ;  /* 0x000000010400788c */ /* 0x001fd2000bf06270 */
[----:B------:R-:W-:Y:S05]  /*1c10*/  BRA.U !UP0, `(.L_x_54) ;  /* 0x0000000d08287547 */ /* 0x000fea000b800000 */
[----:B------:R-:W-:Y:S01]  /*1c20*/  VIADD R8, R1, 0x10 ;  /* 0x0000001001087836 */ /* 0x000fe20000000000 */
[----:B------:R-:W-:-:S03]  /*1c30*/  ULOP3.LUT UR6, UR4, 0x7ffffff8, URZ, 0xc0, !UPT ;  /* 0x7ffffff804067892 */ /* 0x000fc6000f8ec0ff */
[----:B------:R-:W-:-:S09]  /*1c40*/  UMOV UR4, URZ ;  /* 0x000000ff00047c82 */ /* 0x000fd20008000000 */
.L_x_60:
[----:B------:R-:W0:Y:S01]  /*1c50*/  LDCU UR5, c[0x0][0x3a4] ;  /* 0x00007480ff0577ac */ /* 0x000e220008000800 */
[----:B------:R-:W-:Y:S02]  /*1c60*/  HFMA2 R25, -RZ, RZ, 0, 0 ;  /* 0x00000000ff197431 */ /* 0x000fe400000001ff */
[----:B------:R-:W-:Y:S01]  /*1c70*/  IMAD.MOV.U32 R9, RZ, RZ, RZ ;  /* 0x000000ffff097224 */ /* 0x000fe200078e00ff */
[----:B0-----:R-:W-:-:S09]  /*1c80*/  UISETP.GE.U32.AND UP0, UPT, UR5, 0x8, UPT ;  /* 0x000000080500788c */ /* 0x001fd2000bf06070 */
[----:B------:R-:W-:Y:S05]  /*1c90*/  BRA.U !UP0, `(.L_x_55) ;  /* 0x00000005086c7547 */ /* 0x000fea000b800000 */
[----:B------:R-:W0:Y:S01]  /*1ca0*/  LDC R23, c[0x0][0x3a8] ;  /* 0x0000ea00ff177b82 */ /* 0x000e220000000800 */
[C---:B------:R-:W-:Y:S01]  /*1cb0*/  IADD3 R4, PT, PT, R0.reuse, 0x2, RZ ;  /* 0x0000000200047810 */ /* 0x040fe20007ffe0ff */
[C---:B------:R-:W-:Y:S01]  /*1cc0*/  VIADD R6, R0.reuse, 0x3 ;  /* 0x0000000300067836 */ /* 0x040fe20000000000 */
[C---:B------:R-:W-:Y:S01]  /*1cd0*/  IADD3 R12, PT, PT, R0.reuse, 0x4, RZ ;  /* 0x00000004000c7810 */ /* 0x040fe20007ffe0ff */
[C---:B------:R-:W-:Y:S01]  /*1ce0*/  VIADD R20, R0.reuse, 0x5 ;  /* 0x0000000500147836 */ /* 0x040fe20000000000 */
[C---:B------:R-:W-:Y:S01]  /*1cf0*/  IADD3 R14, PT, PT, R0.reuse, 0x6, RZ ;  /* 0x00000006000e7810 */ /* 0x040fe20007ffe0ff */
[----:B------:R-:W-:Y:S01]  /*1d00*/  VIADD R22, R0, 0x7 ;  /* 0x0000000700167836 */ /* 0x000fe20000000000 */
[----:B------:R-:W-:Y:S01]  /*1d10*/  MOV R25, RZ ;  /* 0x000000ff00197202 */ /* 0x000fe20000000f00 */
[----:B------:R-:W-:Y:S01]  /*1d20*/  IMAD.MOV.U32 R10, RZ, RZ, R8 ;  /* 0x000000ffff0a7224 */ /* 0x000fe200078e0008 */
[----:B------:R-:W-:Y:S01]  /*1d30*/  UIADD3 UR5, UPT, UPT, -UR6, URZ, URZ ;  /* 0x000000ff06057290 */ /* 0x000fe2000fffe1ff */
[----:B------:R-:W1:Y:S01]  /*1d40*/  LDCU.64 UR8, c[0x0][0x390] ;  /* 0x00007200ff0877ac */ /* 0x000e620008000a00 */
[----:B0-----:R-:W-:-:S02]  /*1d50*/  IMAD R9, R4, R23, RZ ;  /* 0x0000001704097224 */ /* 0x001fc400078e02ff */
[-C--:B------:R-:W-:Y:S02]  /*1d60*/  IMAD R11, R6, R23.reuse, RZ ;  /* 0x00000017060b7224 */ /* 0x080fe400078e02ff */
[-C--:B------:R-:W-:Y:S02]  /*1d70*/  IMAD R12, R12, R23.reuse, RZ ;  /* 0x000000170c0c7224 */ /* 0x080fe400078e02ff */
[-C--:B------:R-:W-:Y:S02]  /*1d80*/  IMAD R20, R20, R23.reuse, RZ ;  /* 0x0000001714147224 */ /* 0x080fe400078e02ff */
[-C--:B------:R-:W-:Y:S02]  /*1d90*/  IMAD R21, R14, R23.reuse, RZ ;  /* 0x000000170e157224 */ /* 0x080fe400078e02ff */
[-C--:B------:R-:W-:Y:S02]  /*1da0*/  IMAD R22, R22, R23.reuse, RZ ;  /* 0x0000001716167224 */ /* 0x080fe400078e02ff */
[----:B------:R-:W-:-:S02]  /*1db0*/  IMAD R24, R0, R23, R23 ;  /* 0x0000001700187224 */ /* 0x000fc400078e0217 */
[----:B-1----:R-:W-:-:S07]  /*1dc0*/  IMAD R23, R0, R23, RZ ;  /* 0x0000001700177224 */ /* 0x002fce00078e02ff */
.L_x_56:
[C---:B------:R-:W-:Y:S02]  /*1dd0*/  IADD3 R4, P0, PT, R23.reuse, UR4, RZ ;  /* 0x0000000417047c10 */ /* 0x040fe4000ff1e0ff */
[----:B------:R-:W-:Y:S02]  /*1de0*/  IADD3 R14, P1, PT, R24, UR4, RZ ;  /* 0x00000004180e7c10 */ /* 0x000fe4000ff3e0ff */
[----:B------:R-:W-:Y:S02]  /*1df0*/  LEA.HI.X.SX32 R5, R23, RZ, 0x1, P0 ;  /* 0x000000ff17057211 */ /* 0x000fe400000f0eff */
[----:B------:R-:W-:Y:S02]  /*1e00*/  LEA R18, P0, R4, UR8, 0x2 ;  /* 0x0000000804127c11 */ /* 0x000fe4000f8010ff */
[----:B------:R-:W-:Y:S02]  /*1e10*/  LEA.HI.X.SX32 R17, R24, RZ, 0x1, P1 ;  /* 0x000000ff18117211 */ /* 0x000fe400008f0eff */
[----:B------:R-:W-:-:S02]  /*1e20*/  LEA.HI.X R19, R4, UR9, R5, 0x2, P0 ;  /* 0x0000000904137c11 */ /* 0x000fc400080f1405 */
[C---:B------:R-:W-:Y:S01]  /*1e30*/  LEA R16, P0, R14.reuse, UR8, 0x2 ;  /* 0x000000080e107c11 */ /* 0x040fe2000f8010ff */
[----:B------:R-:W2:Y:S01]  /*1e40*/  LDL.128 R4, [R10+-0x10] ;  /* 0xfffff0000a047983 */ /* 0x000ea20000100c00 */
[C---:B------:R-:W-:Y:S02]  /*1e50*/  IADD3 R15, P2, PT, R9.reuse, UR4, RZ ;  /* 0x00000004090f7c10 */ /* 0x040fe4000ff5e0ff */
[----:B------:R-:W-:Y:S01]  /*1e60*/  LEA.HI.X R17, R14, UR9, R17, 0x2, P0 ;  /* 0x000000090e117c11 */ /* 0x000fe200080f1411 */
[----:B------:R-:W3:Y:S01]  /*1e70*/  LDG.E.CONSTANT R18, desc[UR10][R18.64] ;  /* 0x0000000a12127981 */ /* 0x000ee2000c1e9900 */
[----:B------:R-:W-:Y:S02]  /*1e80*/  LEA.HI.X.SX32 R26, R9, RZ, 0x1, P2 ;  /* 0x000000ff091a7211 */ /* 0x000fe400010f0eff */
[C---:B------:R-:W-:Y:S01]  /*1e90*/  LEA R14, P0, R15.reuse, UR8, 0x2 ;  /* 0x000000080f0e7c11 */ /* 0x040fe2000f8010ff */
[----:B------:R-:W4:Y:S03]  /*1ea0*/  LDG.E.CONSTANT R16, desc[UR10][R16.64] ;  /* 0x0000000a10107981 */ /* 0x000f26000c1e9900 */
[----:B------:R-:W-:-:S02]  /*1eb0*/  LEA.HI.X R15, R15, UR9, R26, 0x2, P0 ;  /* 0x000000090f0f7c11 */ /* 0x000fc400080f141a */
[----:B------:R-:W-:-:S03]  /*1ec0*/  IADD3 R27, P0, PT, R11, UR4, RZ ;  /* 0x000000040b1b7c10 */ /* 0x000fc6000ff1e0ff */
[----:B------:R0:W5:Y:S01]  /*1ed0*/  LDG.E.CONSTANT R14, desc[UR10][R14.64] ;  /* 0x0000000a0e0e7981 */ /* 0x000162000c1e9900 */
[----:B------:R-:W-:Y:S02]  /*1ee0*/  LEA.HI.X.SX32 R28, R11, RZ, 0x1, P0 ;  /* 0x000000ff0b1c7211 */ /* 0x000fe400000f0eff */
[----:B------:R-:W-:-:S04]  /*1ef0*/  LEA R26, P0, R27, UR8, 0x2 ;  /* 0x000000081b1a7c11 */ /* 0x000fc8000f8010ff */
[----:B------:R-:W-:-:S05]  /*1f00*/  LEA.HI.X R27, R27, UR9, R28, 0x2, P0 ;  /* 0x000000091b1b7c11 */ /* 0x000fca00080f141c */
[----:B------:R-:W5:Y:S01]  /*1f10*/  LDG.E.CONSTANT R26, desc[UR10][R26.64] ;  /* 0x0000000a1a1a7981 */ /* 0x000f62000c1e9900 */
[----:B--2---:R-:W-:-:S04]  /*1f20*/  FMUL R4, R4, R3 ;  /* 0x0000000304047220 */ /* 0x004fc80000400000 */
[----:B---3--:R-:W-:Y:S01]  /*1f30*/  FFMA R25, R4, R18, R25 ;  /* 0x0000001204197223 */ /* 0x008fe20000000019 */
[----:B------:R-:W-:Y:S01]  /*1f40*/  FMUL R4, R5, R3 ;  /* 0x0000000305047220 */ /* 0x000fe20000400000 */
[----:B------:R-:W-:-:S03]  /*1f50*/  IADD3 R5, P0, PT, R12, UR4, RZ ;  /* 0x000000040c057c10 */ /* 0x000fc6000ff1e0ff */
[----:B----4-:R-:W-:Y:S01]  /*1f60*/  FFMA R25, R4, R16, R25 ;  /* 0x0000001004197223 */ /* 0x010fe20000000019 */
[----:B------:R-:W-:Y:S01]  /*1f70*/  FMUL R4, R6, R3 ;  /* 0x0000000306047220 */ /* 0x000fe20000400000 */
[----:B------:R-:W-:Y:S02]  /*1f80*/  IADD3 R6, P1, PT, R20, UR4, RZ ;  /* 0x0000000414067c10 */ /* 0x000fe4000ff3e0ff */
[----:B------:R-:W-:Y:S02]  /*1f90*/  LEA.HI.X.SX32 R16, R12, RZ, 0x1, P0 ;  /* 0x000000ff0c107211 */ /* 0x000fe400000f0eff */
[----:B0-----:R-:W-:Y:S01]  /*1fa0*/  LEA.HI.X.SX32 R15, R20, RZ, 0x1, P1 ;  /* 0x000000ff140f7211 */ /* 0x001fe200008f0eff */
[----:B-----5:R-:W-:Y:S01]  /*1fb0*/  FFMA R25, R4, R14, R25 ;  /* 0x0000000e04197223 */ /* 0x020fe20000000019 */
[----:B------:R-:W-:Y:S02]  /*1fc0*/  LEA R18, P0, R5, UR8, 0x2 ;  /* 0x0000000805127c11 */ /* 0x000fe4000f8010ff */
[----:B------:R-:W-:-:S02]  /*1fd0*/  LEA R14, P1, R6, UR8, 0x2 ;  /* 0x00000008060e7c11 */ /* 0x000fc4000f8210ff */
[----:B------:R-:W-:Y:S02]  /*1fe0*/  IADD3 R4, P2, PT, R21, UR4, RZ ;  /* 0x0000000415047c10 */ /* 0x000fe4000ff5e0ff */
[----:B------:R-:W-:Y:S02]  /*1ff0*/  LEA.HI.X R19, R5, UR9, R16, 0x2, P0 ;  /* 0x0000000905137c11 */ /* 0x000fe400080f1410 */
[----:B------:R-:W-:Y:S01]  /*2000*/  LEA.HI.X R15, R6, UR9, R15, 0x2, P1 ;  /* 0x00000009060f7c11 */ /* 0x000fe200088f140f */
[----:B------:R-:W-:Y:S01]  /*2010*/  FMUL R6, R7, R3 ;  /* 0x0000000307067220 */ /* 0x000fe20000400000 */
[----:B------:R-:W-:Y:S01]  /*2020*/  LEA.HI.X.SX32 R5, R21, RZ, 0x1, P2 ;  /* 0x000000ff15057211 */ /* 0x000fe200010f0eff */
[----:B------:R-:W2:Y:S01]  /*2030*/  LDG.E.CONSTANT R18, desc[UR10][R18.64] ;  /* 0x0000000a12127981 */ /* 0x000ea2000c1e9900 */
[----:B------:R-:W-:Y:S01]  /*2040*/  LEA R16, P0, R4, UR8, 0x2 ;  /* 0x0000000804107c11 */ /* 0x000fe2000f8010ff */
[----:B------:R-:W-:Y:S02]  /*2050*/  FFMA R25, R6, R26, R25 ;  /* 0x0000001a06197223 */ /* 0x000fe40000000019 */
[----:B------:R-:W3:Y:S01]  /*2060*/  LDG.E.CONSTANT R14, desc[UR10][R14.64] ;  /* 0x0000000a0e0e7981 */ /* 0x000ee2000c1e9900 */
[----:B------:R-:W-:-:S03]  /*2070*/  LEA.HI.X R17, R4, UR9, R5, 0x2, P0 ;  /* 0x0000000904117c11 */ /* 0x000fc600080f1405 */
[----:B------:R0:W4:Y:S01]  /*2080*/  LDL.128 R4, [R10] ;  /* 0x000000000a047983 */ /* 0x0001220000100c00 */
[----:B------:R-:W-:-:S03]  /*2090*/  IADD3 R27, P0, PT, R22, UR4, RZ ;  /* 0x00000004161b7c10 */ /* 0x000fc6000ff1e0ff */
[----:B------:R-:W5:Y:S01]  /*20a0*/  LDG.E.CONSTANT R16, desc[UR10][R16.64] ;  /* 0x0000000a10107981 */ /* 0x000f62000c1e9900 */
[----:B------:R-:W-:Y:S02]  /*20b0*/  LEA.HI.X.SX32 R28, R22, RZ, 0x1, P0 ;  /* 0x000000ff161c7211 */ /* 0x000fe400000f0eff */
[----:B------:R-:W-:-:S04]  /*20c0*/  LEA R26, P0, R27, UR8, 0x2 ;  /* 0x000000081b1a7c11 */ /* 0x000fc8000f8010ff */
[----:B------:R-:W-:Y:S02]  /*20d0*/  LEA.HI.X R27, R27, UR9, R28, 0x2, P0 ;  /* 0x000000091b1b7c11 */ /* 0x000fe400080f141c */
[----:B------:R-:W1:Y:S03]  /*20e0*/  LDC R28, c[0x0][0x3a8] ;  /* 0x0000ea00ff1c7b82 */ /* 0x000e660000000800 */
[----:B------:R-:W5:Y:S01]  /*20f0*/  LDG.E.CONSTANT R26, desc[UR10][R26.64] ;  /* 0x0000000a1a1a7981 */ /* 0x000f62000c1e9900 */
[----:B------:R-:W-:-:S04]  /*2100*/  UIADD3 UR5, UPT, UPT, UR5, 0x8, URZ ;  /* 0x0000000805057890 */ /* 0x000fc8000fffe0ff */
[----:B------:R-:W-:Y:S01]  /*2110*/  UISETP.NE.AND UP0, UPT, UR5, URZ, UPT ;  /* 0x000000ff0500728c */ /* 0x000fe2000bf05270 */
[----:B0-----:R-:W-:Y:S02]  /*2120*/  IADD3 R10, PT, PT, R10, 0x20, RZ ;  /* 0x000000200a0a7810 */ /* 0x001fe40007ffe0ff */
[C---:B-1----:R-:W-:Y:S01]  /*2130*/  LEA R24, R28.reuse, R24, 0x3 ;  /* 0x000000181c187211 */ /* 0x042fe200078e18ff */
[C---:B------:R-:W-:Y:S01]  /*2140*/  IMAD R9, R28.reuse, 0x8, R9 ;  /* 0x000000081c097824 */ /* 0x040fe200078e0209 */
[C---:B------:R-:W-:Y:S01]  /*2150*/  LEA R11, R28.reuse, R11, 0x3 ;  /* 0x0000000b1c0b7211 */ /* 0x040fe200078e18ff */
[C---:B------:R-:W-:Y:S01]  /*2160*/  IMAD R12, R28.reuse, 0x8, R12 ;  /* 0x000000081c0c7824 */ /* 0x040fe200078e020c */
[C---:B------:R-:W-:Y:S01]  /*2170*/  LEA R20, R28.reuse, R20, 0x3 ;  /* 0x000000141c147211 */ /* 0x040fe200078e18ff */
[C---:B------:R-:W-:Y:S01]  /*2180*/  IMAD R21, R28.reuse, 0x8, R21 ;  /* 0x000000081c157824 */ /* 0x040fe200078e0215 */
[C---:B------:R-:W-:Y:S01]  /*2190*/  LEA R22, R28.reuse, R22, 0x3 ;  /* 0x000000161c167211 */ /* 0x040fe200078e18ff */
[----:B------:R-:W-:-:S02]  /*21a0*/  IMAD R23, R28, 0x8, R23 ;  /* 0x000000081c177824 */ /* 0x000fc400078e0217 */
[----:B----4-:R-:W-:-:S04]  /*21b0*/  FMUL R4, R4, R3 ;  /* 0x0000000304047220 */ /* 0x010fc80000400000 */
[----:B--2---:R-:W-:Y:S01]  /*21c0*/  FFMA R25, R4, R18, R25 ;  /* 0x0000001204197223 */ /* 0x004fe20000000019 */
[-C--:B------:R-:W-:Y:S01]  /*21d0*/  FMUL R4, R5, R3.reuse ;  /* 0x0000000305047220 */ /* 0x080fe20000400000 */
[----:B------:R-:W-:-:S03]  /*21e0*/  FMUL R6, R6, R3 ;  /* 0x0000000306067220 */ /* 0x000fc60000400000 */
[----:B---3--:R-:W-:Y:S01]  /*21f0*/  FFMA R25, R4, R14, R25 ;  /* 0x0000000e04197223 */ /* 0x008fe20000000019 */
[----:B------:R-:W-:-:S03]  /*2200*/  FMUL R4, R7, R3 ;  /* 0x0000000307047220 */ /* 0x000fc60000400000 */
[----:B-----5:R-:W-:-:S04]  /*2210*/  FFMA R25, R6, R16, R25 ;  /* 0x0000001006197223 */ /* 0x020fc80000000019 */
[----:B------:R-:W-:Y:S01]  /*2220*/  FFMA R25, R4, R26, R25 ;  /* 0x0000001a04197223 */ /* 0x000fe20000000019 */
[----:B------:R-:W-:Y:S06]  /*2230*/  BRA.U UP0, `(.L_x_56) ;  /* 0xfffffff900e47547 */ /* 0x000fec000b83ffff */
[----:B------:R-:W-:-:S07]  /*2240*/  IMAD.U32 R9, RZ, RZ, UR6 ;  /* 0x00000006ff097e24 */ /* 0x000fce000f8e00ff */
.L_x_55:
[----:B------:R-:W0:Y:S02]  /*2250*/  LDCU UR5, c[0x0][0x3a4] ;  /* 0x00007480ff0577ac */ /* 0x000e240008000800 */
[----:B0-----:R-:W-:-:S04]  /*2260*/  ULOP3.LUT UR7, UR5, 0x7, URZ, 0xc0, !UPT ;  /* 0x0000000705077892 */ /* 0x001fc8000f8ec0ff */
[----:B------:R-:W-:-:S09]  /*2270*/  UISETP.NE.AND UP0, UPT, UR7, URZ, UPT ;  /* 0x000000ff0700728c */ /* 0x000fd2000bf05270 */
[----:B------:R-:W-:Y:S05]  /*2280*/  BRA.U !UP0, `(.L_x_57) ;  /* 0x0000000508607547 */ /* 0x000fea000b800000 */
[----:B------:R-:W-:Y:S02]  /*2290*/  ULOP3.LUT UR8, UR5, 0x3, URZ, 0xc0, !UPT ;  /* 0x0000000305087892 */ /* 0x000fe4000f8ec0ff */
[----:B------:R-:W-:Y:S02]  /*22a0*/  UIADD3 UR5, UPT, UPT, UR7, -0x1, URZ ;  /* 0xffffffff07057890 */ /* 0x000fe4000fffe0ff */
[----:B------:R-:W-:Y:S02]  /*22b0*/  UISETP.NE.AND UP1, UPT, UR8, URZ, UPT ;  /* 0x000000ff0800728c */ /* 0x000fe4000bf25270 */
[----:B------:R-:W-:-:S09]  /*22c0*/  UISETP.GE.U32.AND UP0, UPT, UR5, 0x3, UPT ;  /* 0x000000030500788c */ /* 0x000fd2000bf06070 */
[----:B------:R-:W-:Y:S05]  /*22d0*/  BRA.U !UP0, `(.L_x_58) ;  /* 0x0000000108a47547 */ /* 0x000fea000b800000 */
[----:B------:R-:W0:Y:S01]  /*22e0*/  LDCU UR5, c[0x0][0x3a8] ;  /* 0x00007500ff0577ac */ /* 0x000e220008000800 */
[----:B------:R-:W-:Y:S01]  /*22f0*/  IADD3 R4, PT, PT, R0, R9, RZ ;  /* 0x0000000900047210 */ /* 0x000fe20007ffe0ff */
[----:B------:R-:W-:Y:S01]  /*2300*/  IMAD R12, R9, 0x4, R1 ;  /* 0x00000004090c7824 */ /* 0x000fe200078e0201 */
[----:B------:R-:W1:Y:S03]  /*2310*/  LDCU.64 UR12, c[0x0][0x390] ;  /* 0x00007200ff0c77ac */ /* 0x000e660008000a00 */
[C---:B------:R-:W-:Y:S02]  /*2320*/  VIADD R7, R4.reuse, 0x2 ;  /* 0x0000000204077836 */ /* 0x040fe40000000000 */
[C---:B0-----:R-:W-:Y:S01]  /*2330*/  IMAD R5, R4.reuse, UR5, RZ ;  /* 0x0000000504057c24 */ /* 0x041fe2000f8e02ff */
[----:B------:R-:W-:Y:S01]  /*2340*/  IADD3 R4, PT, PT, R4, 0x3, RZ ;  /* 0x0000000304047810 */ /* 0x000fe20007ffe0ff */
[----:B------:R-:W-:-:S03]  /*2350*/  IMAD R7, R7, UR5, RZ ;  /* 0x0000000507077c24 */ /* 0x000fc6000f8e02ff */
[C---:B------:R-:W-:Y:S02]  /*2360*/  IADD3 R14, P0, PT, R5.reuse, UR4, RZ ;  /* 0x00000004050e7c10 */ /* 0x040fe4000ff1e0ff */
[C---:B------:R-:W-:Y:S02]  /*2370*/  IADD3 R6, PT, PT, R5.reuse, UR5, RZ ;  /* 0x0000000505067c10 */ /* 0x040fe4000fffe0ff */
[----:B------:R-:W-:Y:S02]  /*2380*/  LEA.HI.X.SX32 R5, R5, RZ, 0x1, P0 ;  /* 0x000000ff05057211 */ /* 0x000fe400000f0eff */
[----:B------:R-:W-:Y:S02]  /*2390*/  IADD3 R11, P1, PT, R6, UR4, RZ ;  /* 0x00000004060b7c10 */ /* 0x000fe4000ff3e0ff */
[----:B-1----:R-:W-:Y:S02]  /*23a0*/  LEA R18, P0, R14, UR12, 0x2 ;  /* 0x0000000c0e127c11 */ /* 0x002fe4000f8010ff */
[----:B------:R-:W-:-:S02]  /*23b0*/  LEA.HI.X.SX32 R6, R6, RZ, 0x1, P1 ;  /* 0x000000ff06067211 */ /* 0x000fc400008f0eff */
[----:B------:R-:W-:Y:S01]  /*23c0*/  LEA.HI.X R19, R14, UR13, R5, 0x2, P0 ;  /* 0x0000000d0e137c11 */ /* 0x000fe200080f1405 */
[----:B------:R-:W-:Y:S01]  /*23d0*/  IMAD R14, R4, UR5, RZ ;  /* 0x00000005040e7c24 */ /* 0x000fe2000f8e02ff */
[----:B------:R-:W-:Y:S01]  /*23e0*/  LEA R10, P1, R11, UR12, 0x2 ;  /* 0x0000000c0b0a7c11 */ /* 0x000fe2000f8210ff */
[----:B------:R-:W2:Y:S01]  /*23f0*/  LDL.64 R4, [R12] ;  /* 0x000000000c047983 */ /* 0x000ea20000100a00 */
[----:B------:R-:W-:Y:S02]  /*2400*/  IADD3 R16, P0, PT, R7, UR4, RZ ;  /* 0x0000000407107c10 */ /* 0x000fe4000ff1e0ff */
[----:B------:R-:W-:Y:S01]  /*2410*/  LEA.HI.X R11, R11, UR13, R6, 0x2, P1 ;  /* 0x0000000d0b0b7c11 */ /* 0x000fe200088f1406 */
[----:B------:R-:W3:Y:S01]  /*2420*/  LDG.E.CONSTANT R18, desc[UR10][R18.64] ;  /* 0x0000000a12127981 */ /* 0x000ee2000c1e9900 */
[----:B------:R-:W-:Y:S02]  /*2430*/  LEA.HI.X.SX32 R7, R7, RZ, 0x1, P0 ;  /* 0x000000ff07077211 */ /* 0x000fe400000f0eff */
[----:B------:R-:W-:Y:S01]  /*2440*/  LEA R6, P0, R16, UR12, 0x2 ;  /* 0x0000000c10067c11 */ /* 0x000fe2000f8010ff */
[----:B------:R-:W4:Y:S01]  /*2450*/  LDG.E.CONSTANT R10, desc[UR10][R10.64] ;  /* 0x0000000a0a0a7981 */ /* 0x000f22000c1e9900 */
[----:B------:R-:W-:-:S02]  /*2460*/  IADD3 R15, P1, PT, R14, UR4, RZ ;  /* 0x000000040e0f7c10 */ /* 0x000fc4000ff3e0ff */
[----:B------:R-:W-:Y:S02]  /*2470*/  LEA.HI.X R7, R16, UR13, R7, 0x2, P0 ;  /* 0x0000000d10077c11 */ /* 0x000fe400080f1407 */
[----:B------:R-:W-:Y:S01]  /*2480*/  LEA.HI.X.SX32 R20, R14, RZ, 0x1, P1 ;  /* 0x000000ff0e147211 */ /* 0x000fe200008f0eff */
[----:B------:R-:W5:Y:S01]  /*2490*/  LDL.64 R16, [R12+0x8] ;  /* 0x000008000c107983 */ /* 0x000f620000100a00 */
[----:B------:R-:W-:-:S03]  /*24a0*/  LEA R14, P0, R15, UR12, 0x2 ;  /* 0x0000000c0f0e7c11 */ /* 0x000fc6000f8010ff */
[----:B------:R-:W5:Y:S01]  /*24b0*/  LDG.E.CONSTANT R6, desc[UR10][R6.64] ;  /* 0x0000000a06067981 */ /* 0x000f62000c1e9900 */
[----:B------:R-:W-:-:S05]  /*24c0*/  LEA.HI.X R15, R15, UR13, R20, 0x2, P0 ;  /* 0x0000000d0f0f7c11 */ /* 0x000fca00080f1414 */
[----:B------:R-:W5:Y:S01]  /*24d0*/  LDG.E.CONSTANT R14, desc[UR10][R14.64] ;  /* 0x0000000a0e0e7981 */ /* 0x000f62000c1e9900 */
[----:B------:R-:W-:Y:S02]  /*24e0*/  VIADD R9, R9, 0x4 ;  /* 0x0000000409097836 */ /* 0x000fe40000000000 */
        /* <DEDUP_REMOVED lines=8> */
.L_x_58:
[----:B------:R-:W-:Y:S05]  /*2570*/  BRA.U !UP1, `(.L_x_57) ;  /* 0x0000000109a47547 */ /* 0x000fea000b800000 */
[----:B------:R-:W0:Y:S01]  /*2580*/  LDCU UR5, c[0x0][0x3a4] ;  /* 0x00007480ff0577ac */ /* 0x000e220008000800 */
[----:B------:R-:W-:Y:S02]  /*2590*/  UISETP.NE.AND UP1, UPT, UR8, 0x1, UPT ;  /* 0x000000010800788c */ /* 0x000fe4000bf25270 */
[----:B0-----:R-:W-:-:S07]  /*25a0*/  ULOP3.LUT UP0, URZ, UR5, 0x1, URZ, 0xc0, !UPT ;  /* 0x0000000105ff7892 */ /* 0x001fce000f80c0ff */
[----:B------:R-:W-:Y:S05]  /*25b0*/  BRA.U !UP1, `(.L_x_59) ;  /* 0x00000001095c7547 */ /* 0x000fea000b800000 */
[----:B------:R-:W0:Y:S01]  /*25c0*/  LDCU UR5, c[0x0][0x3a8] ;  /* 0x00007500ff0577ac */ /* 0x000e220008000800 */
[----:B------:R-:W-:Y:S02]  /*25d0*/  IADD3 R4, PT, PT, R0, R9, RZ ;  /* 0x0000000900047210 */ /* 0x000fe40007ffe0ff */
[----:B------:R-:W-:Y:S01]  /*25e0*/  LEA R10, R9, R1, 0x2 ;  /* 0x00000001090a7211 */ /* 0x000fe200078e10ff */
[----:B------:R-:W1:Y:S01]  /*25f0*/  LDCU UR7, c[0x0][0x3a8] ;  /* 0x00007500ff0777ac */ /* 0x000e620008000800 */
[----:B------:R-:W2:Y:S04]  /*2600*/  LDCU.64 UR8, c[0x0][0x390] ;  /* 0x00007200ff0877ac */ /* 0x000ea80008000a00 */
[----:B------:R-:W3:Y:S01]  /*2610*/  LDL.64 R10, [R10] ;  /* 0x000000000a0a7983 */ /* 0x000ee20000100a00 */
[----:B0-----:R-:W-:-:S04]  /*2620*/  IMAD R4, R4, UR5, RZ ;  /* 0x0000000504047c24 */ /* 0x001fc8000f8e02ff */
[C---:B-1----:R-:W-:Y:S01]  /*2630*/  VIADD R7, R4.reuse, UR7 ;  /* 0x0000000704077c36 */ /* 0x042fe20008000000 */
[----:B------:R-:W-:-:S04]  /*2640*/  IADD3 R5, P0, PT, R4, UR4, RZ ;  /* 0x0000000404057c10 */ /* 0x000fc8000ff1e0ff */
[----:B------:R-:W-:Y:S02]  /*2650*/  LEA.HI.X.SX32 R6, R4, RZ, 0x1, P0 ;  /* 0x000000ff04067211 */ /* 0x000fe400000f0eff */
[----:B--2---:R-:W-:Y:S02]  /*2660*/  LEA R4, P0, R5, UR8, 0x2 ;  /* 0x0000000805047c11 */ /* 0x004fe4000f8010ff */
[----:B------:R-:W-:Y:S02]  /*2670*/  IADD3 R12, P1, PT, R7, UR4, RZ ;  /* 0x00000004070c7c10 */ /* 0x000fe4000ff3e0ff */
[----:B------:R-:W-:Y:S02]  /*2680*/  LEA.HI.X R5, R5, UR9, R6, 0x2, P0 ;  /* 0x0000000905057c11 */ /* 0x000fe400080f1406 */
[----:B------:R-:W-:Y:S02]  /*2690*/  LEA.HI.X.SX32 R7, R7, RZ, 0x1, P1 ;  /* 0x000000ff07077211 */ /* 0x000fe400008f0eff */
[C---:B------:R-:W-:Y:S01]  /*26a0*/  LEA R6, P0, R12.reuse, UR8, 0x2 ;  /* 0x000000080c067c11 */ /* 0x040fe2000f8010ff */
[----:B------:R-:W2:Y:S03]  /*26b0*/  LDG.E.CONSTANT R4, desc[UR10][R4.64] ;  /* 0x0000000a04047981 */ /* 0x000ea6000c1e9900 */
[----:B------:R-:W-:-:S05]  /*26c0*/  LEA.HI.X R7, R12, UR9, R7, 0x2, P0 ;  /* 0x000000090c077c11 */ /* 0x000fca00080f1407 */
[----:B------:R-:W4:Y:S01]  /*26d0*/  LDG.E.CONSTANT R6, desc[UR10][R6.64] ;  /* 0x0000000a06067981 */ /* 0x000f22000c1e9900 */
[----:B------:R-:W-:Y:S02]  /*26e0*/  VIADD R9, R9, 0x2 ;  /* 0x0000000209097836 */ /* 0x000fe40000000000 */
[----:B---3--:R-:W-:Y:S01]  /*26f0*/  FMUL R12, R10, R3 ;  /* 0x000000030a0c7220 */ /* 0x008fe20000400000 */
[----:B------:R-:W-:-:S03]  /*2700*/  FMUL R11, R3, R11 ;  /* 0x0000000b030b7220 */ /* 0x000fc60000400000 */
[----:B--2---:R-:W-:-:S04]  /*2710*/  FFMA R12, R12, R4, R25 ;  /* 0x000000040c0c7223 */ /* 0x004fc80000000019 */
[----:B----4-:R-:W-:-:S07]  /*2720*/  FFMA R25, R11, R6, R12 ;  /* 0x000000060b197223 */ /* 0x010fce000000000c */
.L_x_59:
[----:B------:R-:W-:Y:S05]  /*2730*/  BRA.U !UP0, `(.L_x_57) ;  /* 0x0000000108347547 */ /* 0x000fea000b800000 */
        /* <DEDUP_REMOVED lines=13> */
.L_x_57:
[----:B------:R-:W0:Y:S01]  /*2810*/  LDC R7, c[0x0][0x3a8] ;  /* 0x0000ea00ff077b82 */ /* 0x000e220000000800 */
[----:B------:R-:W1:Y:S01]  /*2820*/  LDCU.64 UR8, c[0x0][0x398] ;  /* 0x00007300ff0877ac */ /* 0x000e620008000a00 */
[----:B------:R-:W-:Y:S01]  /*2830*/  IADD3 R5, P0, PT, R2, UR4, RZ ;  /* 0x0000000402057c10 */ /* 0x000fe2000ff1e0ff */
[----:B------:R-:W-:-:S03]  /*2840*/  UIADD3 UR4, UPT, UPT, UR4, 0x1, URZ ;  /* 0x0000000104047890 */ /* 0x000fc6000fffe0ff */
[----:B------:R-:W-:Y:S02]  /*2850*/  IADD3.X R6, PT, PT, RZ, R13, RZ, P0, !PT ;  /* 0x0000000dff067210 */ /* 0x000fe400007fe4ff */
[----:B-1----:R-:W-:-:S04]  /*2860*/  LEA R4, P0, R5, UR8, 0x2 ;  /* 0x0000000805047c11 */ /* 0x002fc8000f8010ff */
[----:B------:R-:W-:Y:S02]  /*2870*/  LEA.HI.X R5, R5, UR9, R6, 0x2, P0 ;  /* 0x0000000905057c11 */ /* 0x000fe400080f1406 */
[----:B0-----:R-:W-:-:S03]  /*2880*/  ISETP.NE.AND P0, PT, R7, UR4, PT ;  /* 0x0000000407007c0c */ /* 0x001fc6000bf05270 */
[----:B------:R0:W-:Y:S10]  /*2890*/  STG.E desc[UR10][R4.64], R25 ;  /* 0x0000001904007986 */ /* 0x0001f4000c10190a */
[----:B0-----:R-:W-:Y:S05]  /*28a0*/  @!P0 EXIT ;  /* 0x000000000000894d */ /* 0x001fea0003800000 */
[----:B------:R-:W-:Y:S05]  /*28b0*/  BRA `(.L_x_60) ;  /* 0xfffffff000e47947 */ /* 0x000fea000383ffff */
.L_x_54:
[C---:B------:R-:W-:Y:S01]  /*28c0*/  VIADD R0, R6.reuse, 0xffffffff ;  /* 0xffffffff06007836 */ /* 0x040fe20000000000 */
[----:B------:R-:W-:Y:S02]  /*28d0*/  LOP3.LUT R7, R6, 0x7, RZ, 0xc0, !PT ;  /* 0x0000000706077812 */ /* 0x000fe400078ec0ff */
[----:B------:R-:W-:Y:S02]  /*28e0*/  MOV R3, RZ ;  /* 0x000000ff00037202 */ /* 0x000fe40000000f00 */
[----:B------:R-:W-:Y:S02]  /*28f0*/  ISETP.GE.U32.AND P0, PT, R0, 0x7, PT ;  /* 0x000000070000780c */ /* 0x000fe40003f06070 */
[----:B------:R-:W-:-:S11]  /*2900*/  ISETP.NE.AND P1, PT, R7, RZ, PT ;  /* 0x000000ff0700720c */ /* 0x000fd60003f25270 */
[----:B------:R-:W-:Y:S05]  /*2910*/  @!P0 BRA `(.L_x_61) ;  /* 0x0000000000488947 */ /* 0x000fea0003800000 */
[----:B------:R-:W-:Y:S01]  /*2920*/  LOP3.LUT R3, R6, 0x7ffffff8, RZ, 0xc0, !PT ;  /* 0x7ffffff806037812 */ /* 0x000fe200078ec0ff */
[----:B------:R-:W0:Y:S01]  /*2930*/  LDCU.64 UR6, c[0x0][0x398] ;  /* 0x00007300ff0677ac */ /* 0x000e220008000a00 */
[----:B------:R-:W-:-:S05]  /*2940*/  UMOV UR4, URZ ;  /* 0x000000ff00047c82 */ /* 0x000fca0008000000 */
.L_x_62:
[----:B------:R-:W-:Y:S01]  /*2950*/  IADD3 R0, P0, PT, R2, UR4, RZ ;  /* 0x0000000402007c10 */ /* 0x000fe2000ff1e0ff */
[----:B------:R-:W-:-:S03]  /*2960*/  UIADD3 UR4, UPT, UPT, UR4, 0x8, URZ ;  /* 0x0000000804047890 */ /* 0x000fc6000fffe0ff */
[----:B-1----:R-:W-:Y:S02]  /*2970*/  IADD3.X R5, PT, PT, RZ, R13, RZ, P0, !PT ;  /* 0x0000000dff057210 */ /* 0x002fe400007fe4ff */
[----:B0-----:R-:W-:-:S04]  /*2980*/  LEA R4, P0, R0, UR6, 0x2 ;  /* 0x0000000600047c11 */ /* 0x001fc8000f8010ff */
[----:B------:R-:W-:Y:S02]  /*2990*/  LEA.HI.X R5, R0, UR7, R5, 0x2, P0 ;  /* 0x0000000700057c11 */ /* 0x000fe400080f1405 */
[----:B------:R-:W-:-:S03]  /*29a0*/  ISETP.NE.AND P0, PT, R3, UR4, PT ;  /* 0x0000000403007c0c */ /* 0x000fc6000bf05270 */
[----:B------:R1:W-:Y:S04]  /*29b0*/  STG.E desc[UR10][R4.64], RZ ;  /* 0x000000ff04007986 */ /* 0x0003e8000c10190a */
[----:B------:R1:W-:Y:S04]  /*29c0*/  STG.E desc[UR10][R4.64+0x4], RZ ;  /* 0x000004ff04007986 */ /* 0x0003e8000c10190a */
[----:B------:R1:W-:Y:S04]  /*29d0*/  STG.E desc[UR10][R4.64+0x8], RZ ;  /* 0x000008ff04007986 */ /* 0x0003e8000c10190a */
[----:B------:R1:W-:Y:S04]  /*29e0*/  STG.E desc[UR10][R4.64+0xc], RZ ;  /* 0x00000cff04007986 */ /* 0x0003e8000c10190a */
[----:B------:R1:W-:Y:S04]  /*29f0*/  STG.E desc[UR10][R4.64+0x10], RZ ;  /* 0x000010ff04007986 */ /* 0x0003e8000c10190a */
[----:B------:R1:W-:Y:S04]  /*2a00*/  STG.E desc[UR10][R4.64+0x14], RZ ;  /* 0x000014ff04007986 */ /* 0x0003e8000c10190a */
[----:B------:R1:W-:Y:S04]  /*2a10*/  STG.E desc[UR10][R4.64+0x18], RZ ;  /* 0x000018ff04007986 */ /* 0x0003e8000c10190a */
[----:B------:R1:W-:Y:S01]  /*2a20*/  STG.E desc[UR10][R4.64+0x1c], RZ ;  /* 0x00001cff04007986 */ /* 0x0003e2000c10190a */
[----:B------:R-:W-:Y:S05]  /*2a30*/  @P0 BRA `(.L_x_62) ;  /* 0xfffffffc00c40947 */ /* 0x000fea000383ffff */
.L_x_61:
[----:B------:R-:W-:Y:S05]  /*2a40*/  @!P1 EXIT ;  /* 0x000000000000994d */ /* 0x000fea0003800000 */
[----:B------:R-:W-:Y:S02]  /*2a50*/  ISETP.GE.U32.AND P0, PT, R7, 0x4, PT ;  /* 0x000000040700780c */ /* 0x000fe40003f06070 */
[----:B------:R-:W-:-:S04]  /*2a60*/  LOP3.LUT R8, R6, 0x3, RZ, 0xc0, !PT ;  /* 0x0000000306087812 */ /* 0x000fc800078ec0ff */
[----:B------:R-:W-:-:S07]  /*2a70*/  ISETP.NE.AND P1, PT, R8, RZ, PT ;  /* 0x000000ff0800720c */ /* 0x000fce0003f25270 */
[----:B------:R-:W-:Y:S06]  /*2a80*/  @!P0 BRA `(.L_x_63) ;  /* 0x0000000000288947 */ /* 0x000fec0003800000 */
[----:B------:R-:W0:Y:S01]  /*2a90*/  LDCU.64 UR4, c[0x0][0x398] ;  /* 0x00007300ff0477ac */ /* 0x000e220008000a00 */
[----:B------:R-:W-:Y:S02]  /*2aa0*/  IADD3 R0, P0, PT, R2, R3, RZ ;  /* 0x0000000302007210 */ /* 0x000fe40007f1e0ff */
[----:B------:R-:W-:-:S03]  /*2ab0*/  IADD3 R3, PT, PT, R3, 0x4, RZ ;  /* 0x0000000403037810 */ /* 0x000fc60007ffe0ff */
[----:B-1----:R-:W-:Y:S01]  /*2ac0*/  IMAD.X R5, RZ, RZ, R13, P0 ;  /* 0x000000ffff057224 */ /* 0x002fe200000e060d */
[----:B0-----:R-:W-:-:S04]  /*2ad0*/  LEA R4, P0, R0, UR4, 0x2 ;  /* 0x0000000400047c11 */ /* 0x001fc8000f8010ff */
[----:B------:R-:W-:-:S05]  /*2ae0*/  LEA.HI.X R5, R0, UR5, R5, 0x2, P0 ;  /* 0x0000000500057c11 */ /* 0x000fca00080f1405 */
[----:B------:R0:W-:Y:S04]  /*2af0*/  STG.E desc[UR10][R4.64], RZ ;  /* 0x000000ff04007986 */ /* 0x0001e8000c10190a */
[----:B------:R0:W-:Y:S04]  /*2b00*/  STG.E desc[UR10][R4.64+0x4], RZ ;  /* 0x000004ff04007986 */ /* 0x0001e8000c10190a */
[----:B------:R0:W-:Y:S04]  /*2b10*/  STG.E desc[UR10][R4.64+0x8], RZ ;  /* 0x000008ff04007986 */ /* 0x0001e8000c10190a */
[----:B------:R0:W-:Y:S02]  /*2b20*/  STG.E desc[UR10][R4.64+0xc], RZ ;  /* 0x00000cff04007986 */ /* 0x0001e4000c10190a */
.L_x_63:
[----:B------:R-:W-:Y:S05]  /*2b30*/  @!P1 EXIT ;  /* 0x000000000000994d */ /* 0x000fea0003800000 */
[----:B------:R-:W-:Y:S02]  /*2b40*/  ISETP.NE.AND P1, PT, R8, 0x1, PT ;  /* 0x000000010800780c */ /* 0x000fe40003f25270 */
[----:B------:R-:W-:-:S04]  /*2b50*/  LOP3.LUT R0, R6, 0x1, RZ, 0xc0, !PT ;  /* 0x0000000106007812 */ /* 0x000fc800078ec0ff */
[----:B------:R-:W-:-:S07]  /*2b60*/  ISETP.NE.U32.AND P0, PT, R0, 0x1, PT ;  /* 0x000000010000780c */ /* 0x000fce0003f05070 */
[----:B------:R-:W-:Y:S06]  /*2b70*/  @!P1 BRA `(.L_x_64) ;  /* 0x0000000000209947 */ /* 0x000fec0003800000 */
[----:B------:R-:W2:Y:S01]  /*2b80*/  LDCU.64 UR4, c[0x0][0x398] ;  /* 0x00007300ff0477ac */ /* 0x000ea20008000a00 */
[----:B------:R-:W-:Y:S01]  /*2b90*/  IADD3 R0, P1, PT, R2, R3, RZ ;  /* 0x0000000302007210 */ /* 0x000fe20007f3e0ff */
[----:B------:R-:W-:-:S03]  /*2ba0*/  VIADD R3, R3, 0x2 ;  /* 0x0000000203037836 */ /* 0x000fc60000000000 */
[----:B01----:R-:W-:Y:S02]  /*2bb0*/  IADD3.X R5, PT, PT, RZ, R13, RZ, P1, !PT ;  /* 0x0000000dff057210 */ /* 0x003fe40000ffe4ff */
[----:B--2---:R-:W-:-:S04]  /*2bc0*/  LEA R4, P1, R0, UR4, 0x2 ;  /* 0x0000000400047c11 */ /* 0x004fc8000f8210ff */
[----:B------:R-:W-:-:S05]  /*2bd0*/  LEA.HI.X R5, R0, UR5, R5, 0x2, P1 ;  /* 0x0000000500057c11 */ /* 0x000fca00088f1405 */
[----:B------:R2:W-:Y:S04]  /*2be0*/  STG.E desc[UR10][R4.64], RZ ;  /* 0x000000ff04007986 */ /* 0x0005e8000c10190a */
[----:B------:R2:W-:Y:S02]  /*2bf0*/  STG.E desc[UR10][R4.64+0x4], RZ ;  /* 0x000004ff04007986 */ /* 0x0005e4000c10190a */
.L_x_64:
[----:B------:R-:W-:Y:S05]  /*2c00*/  @P0 EXIT ;  /* 0x000000000000094d */ /* 0x000fea0003800000 */
[----:B------:R-:W0:Y:S01]  /*2c10*/  LDCU.64 UR4, c[0x0][0x398] ;  /* 0x00007300ff0477ac */ /* 0x000e220008000a00 */
[----:B------:R-:W-:-:S04]  /*2c20*/  IADD3 R2, P0, PT, R2, R3, RZ ;  /* 0x0000000302027210 */ /* 0x000fc80007f1e0ff */
[----:B------:R-:W-:Y:S02]  /*2c30*/  IADD3.X R13, PT, PT, RZ, R13, RZ, P0, !PT ;  /* 0x0000000dff0d7210 */ /* 0x000fe400007fe4ff */
[----:B012---:R-:W-:-:S04]  /*2c40*/  LEA R4, P0, R2, UR4, 0x2 ;  /* 0x0000000402047c11 */ /* 0x007fc8000f8010ff */
[----:B------:R-:W-:-:S05]  /*2c50*/  LEA.HI.X R5, R2, UR5, R13, 0x2, P0 ;  /* 0x0000000502057c11 */ /* 0x000fca00080f140d */
[----:B------:R-:W-:Y:S01]  /*2c60*/  STG.E desc[UR10][R4.64], RZ ;  /* 0x000000ff04007986 */ /* 0x000fe2000c10190a */
[----:B------:R-:W-:Y:S05]  /*2c70*/  EXIT ;  /* 0x000000000000794d */ /* 0x000fea0003800000 */
        .weak           $__internal_1_$__cuda_sm20_rcp_rn_f32_slowpath
        .type           $__internal_1_$__cuda_sm20_rcp_rn_f32_slowpath,@function
        .size           $__internal_1_$__cuda_sm20_rcp_rn_f32_slowpath,(.L_x_71 - $__internal_1_$__cuda_sm20_rcp_rn_f32_slowpath)
$__internal_1_$__cuda_sm20_rcp_rn_f32_slowpath:
        /* <DEDUP_REMOVED lines=15> */
.L_x_66:
[----:B------:R-:W-:-:S04]  /*2d70*/  IADD3 R11, PT, PT, R9, -0xfd, RZ ;  /* 0xffffff03090b7810 */ /* 0x000fc80007ffe0ff */
[----:B------:R-:W-:-:S13]  /*2d80*/  ISETP.GT.U32.AND P0, PT, R11, 0x1, PT ;  /* 0x000000010b00780c */ /* 0x000fda0003f04070 */
[----:B------:R-:W-:Y:S05]  /*2d90*/  @P0 BRA `(.L_x_68) ;  /* 0x0000000000780947 */ /* 0x000fea0003800000 */
[----:B------:R-:W-:Y:S01]  /*2da0*/  LOP3.LUT R4, R3, 0x7fffff, RZ, 0xc0, !PT ;  /* 0x007fffff03047812 */ /* 0x000fe200078ec0ff */
[----:B------:R-:W-:-:S03]  /*2db0*/  HFMA2 R10, -RZ, RZ, 0, 1.78813934326171875e-07 ;  /* 0x00000003ff0a7431 */ /* 0x000fc600000001ff */
[----:B------:R-:W-:-:S04]  /*2dc0*/  LOP3.LUT R4, R4, 0x3f800000, RZ, 0xfc, !PT ;  /* 0x3f80000004047812 */ /* 0x000fc800078efcff */
[----:B------:R-:W0:Y:S01]  /*2dd0*/  MUFU.RCP R5, R4 ;  /* 0x0000000400057308 */ /* 0x000e220000001000 */
[----:B------:R-:W-:Y:S01]  /*2de0*/  SHF.L.U32 R10, R10, R11, RZ ;  /* 0x0000000b0a0a7219 */ /* 0x000fe200000006ff */
        /* <DEDUP_REMOVED lines=13> */
[----:B------:R-:W-:-:S04]  /*2ec0*/  LOP3.LUT P2, RZ, R10, 0x2, RZ, 0xc0, !PT ;  /* 0x000000020aff7812 */ /* 0x000fc8000784c0ff */
[----:B------:R-:W-:Y:S02]  /*2ed0*/  PLOP3.LUT P0, PT, P0, P1, P2, 0xe0, 0x0 ;  /* 0x000000000000781c */ /* 0x000fe40000703c20 */
[----:B------:R-:W-:Y:S02]  /*2ee0*/  LOP3.LUT P1, RZ, R3, 0x7fffff, RZ, 0xc0, !PT ;  /* 0x007fffff03ff7812 */ /* 0x000fe4000782c0ff */
[----:B------:R-:W-:-:S04]  /*2ef0*/  SEL R4, RZ, 0x1, !P0 ;  /* 0x00000001ff047807 */ /* 0x000fc80004000000 */
[----:B------:R-:W-:-:S04]  /*2f00*/  IADD3 R4, PT, PT, -R4, RZ, RZ ;  /* 0x000000ff04047210 */ /* 0x000fc80007ffe1ff */
[----:B------:R-:W-:Y:S02]  /*2f10*/  ISETP.GE.AND P0, PT, R4, RZ, PT ;  /* 0x000000ff0400720c */ /* 0x000fe40003f06270 */
[----:B------:R-:W-:-:S04]  /*2f20*/  IADD3 R4, PT, PT, R9, -0xfc, RZ ;  /* 0xffffff0409047810 */ /* 0x000fc80007ffe0ff */
[----:B------:R-:W-:-:S07]  /*2f30*/  SHF.R.U32.HI R4, RZ, R4, R5 ;  /* 0x00000004ff047219 */ /* 0x000fce0000011605 */
[----:B------:R-:W-:-:S05]  /*2f40*/  @!P0 VIADD R4, R4, 0x1 ;  /* 0x0000000104048836 */ /* 0x000fca0000000000 */
[----:B------:R-:W-:-:S04]  /*2f50*/  @!P1 SHF.L.U32 R4, R4, 0x1, RZ ;  /* 0x0000000104049819 */ /* 0x000fc800000006ff */
[----:B------:R-:W-:Y:S01]  /*2f60*/  LOP3.LUT R5, R4, 0x80000000, R3, 0xf8, !PT ;  /* 0x8000000004057812 */ /* 0x000fe200078ef803 */
[----:B------:R-:W-:Y:S06]  /*2f70*/  BRA `(.L_x_67) ;  /* 0x0000000000047947 */ /* 0x000fec0003800000 */
.L_x_68:
[----:B------:R0:W1:Y:S02]  /*2f80*/  MUFU.RCP R5, R3 ;  /* 0x0000000300057308 */ /* 0x0000640000001000 */
.L_x_67:
[----:B------:R-:W-:Y:S05]  /*2f90*/  BSYNC.RECONVERGENT B1 ;  /* 0x0000000000017941 */ /* 0x000fea0003800200 */
.L_x_65:
[----:B------:R-:W-:-:S04]  /*2fa0*/  MOV R7, 0x0 ;  /* 0x0000000000077802 */ /* 0x000fc80000000f00 */
[----:B01----:R-:W-:Y:S05]  /*2fb0*/  RET.REL.NODEC R6 `(_Z22dense_attention_kernelPKfS0_S0_Pfiiif) ;  /* 0xffffffd006107950 */ /* 0x003fea0003c3ffff */
.L_x_69:
        /* <DEDUP_REMOVED lines=12> */
.L_x_71:


//--------------------- .nv.shared.reserved.0     --------------------------
	.section	.nv.shared.reserved.0,"aw",@nobits
	.weak		__nv_reservedSMEM_offset_0_alias
	.size		__nv_reservedSMEM_offset_0_alias, 0, 64
	.other		__nv_reservedSMEM_offset_0_alias,@"STO_CUDA_RESERVED_SHARED STV_DEFAULT"
__nv_reservedSMEM_offset_0_alias:
	.zero		0
	.zero		64


//--------------------- .nv.constant0._Z26streaming_attention_kernelPKfS0_S0_Pfiiiif --------------------------
	.section	.nv.constant0._Z26streaming_attention_kernelPKfS0_S0_Pfiiiif,"a",@progbits
	.sectionflags	@""
	.align	4
.nv.constant0._Z26streaming_attention_kernelPKfS0_S0_Pfiiiif:
	.zero		948


//--------------------- .nv.constant0._Z22dense_attention_kernelPKfS0_S0_Pfiiif --------------------------
	.section	.nv.constant0._Z22dense_attention_kernelPKfS0_S0_Pfiiif,"a",@progbits
	.sectionflags	@""
	.align	4
.nv.constant0._Z22dense_attention_kernelPKfS0_S0_Pfiiif:
	.zero		944


//--------------------- SYMBOLS --------------------------

	.type		.nv.reservedSmem.offset0,@object
	.size		.nv.reservedSmem.offset0,0x4
